//
// Generated by NVIDIA NVVM Compiler
//
// Compiler Build ID: CL-36424714
// Cuda compilation tools, release 13.0, V13.0.88
// Based on NVVM 20.0.0
//

.version 9.0
.target sm_100
.address_size 64

	// .globl	_Z10operationAPdS_ii

.visible .entry _Z10operationAPdS_ii(
	.param .u64 .ptr .align 1 _Z10operationAPdS_ii_param_0,
	.param .u64 .ptr .align 1 _Z10operationAPdS_ii_param_1,
	.param .u32 _Z10operationAPdS_ii_param_2,
	.param .u32 _Z10operationAPdS_ii_param_3
)
{
	.reg .b32 	%r<10>;
	.reg .b64 	%rd<11>;
	.reg .b64 	%fd<4>;

	ld.param.u64 	%rd1, [_Z10operationAPdS_ii_param_0];
	ld.param.u64 	%rd2, [_Z10operationAPdS_ii_param_1];
	ld.param.u32 	%r1, [_Z10operationAPdS_ii_param_2];
	ld.param.u32 	%r2, [_Z10operationAPdS_ii_param_3];
	cvta.to.global.u64 	%rd3, %rd2;
	cvta.to.global.u64 	%rd4, %rd1;
	mov.u32 	%r3, %tid.x;
	not.b32 	%r4, %r3;
	add.s32 	%r5, %r2, %r4;
	mad.lo.s32 	%r6, %r5, %r2, %r5;
	add.s32 	%r7, %r6, %r1;
	mul.wide.s32 	%rd5, %r7, 8;
	add.s64 	%rd6, %rd4, %rd5;
	ld.global.f64 	%fd1, [%rd6];
	mad.lo.s32 	%r8, %r1, %r2, %r1;
	add.s32 	%r9, %r8, %r1;
	mul.wide.s32 	%rd7, %r9, 8;
	add.s64 	%rd8, %rd4, %rd7;
	ld.global.f64 	%fd2, [%rd8];
	div.rn.f64 	%fd3, %fd1, %fd2;
	mul.wide.s32 	%rd9, %r5, 8;
	add.s64 	%rd10, %rd3, %rd9;
	st.global.f64 	[%rd10], %fd3;
	ret;

}
	// .globl	_Z10operationBPdS_S_ii
.visible .entry _Z10operationBPdS_S_ii(
	.param .u64 .ptr .align 1 _Z10operationBPdS_S_ii_param_0,
	.param .u64 .ptr .align 1 _Z10operationBPdS_S_ii_param_1,
	.param .u64 .ptr .align 1 _Z10operationBPdS_S_ii_param_2,
	.param .u32 _Z10operationBPdS_S_ii_param_3,
	.param .u32 _Z10operationBPdS_S_ii_param_4
)
{
	.reg .pred 	%p<10>;
	.reg .b32 	%r<48>;
	.reg .b64 	%rd<27>;
	.reg .b64 	%fd<88>;

	ld.param.u64 	%rd7, [_Z10operationBPdS_S_ii_param_0];
	ld.param.u64 	%rd6, [_Z10operationBPdS_S_ii_param_1];
	ld.param.u64 	%rd8, [_Z10operationBPdS_S_ii_param_2];
	ld.param.u32 	%r29, [_Z10operationBPdS_S_ii_param_3];
	ld.param.u32 	%r30, [_Z10operationBPdS_S_ii_param_4];
	cvta.to.global.u64 	%rd1, %rd8;
	cvta.to.global.u64 	%rd2, %rd7;
	setp.lt.s32 	%p1, %r30, 0;
	@%p1 bra 	$L__BB1_13;
	mov.u32 	%r32, %tid.x;
	not.b32 	%r33, %r32;
	add.s32 	%r34, %r30, %r33;
	add.s32 	%r1, %r30, 1;
	cvta.to.global.u64 	%rd9, %rd6;
	mad.lo.s32 	%r2, %r29, %r30, %r29;
	mul.wide.s32 	%rd10, %r34, 8;
	add.s64 	%rd3, %rd9, %rd10;
	mad.lo.s32 	%r3, %r34, %r30, %r34;
	and.b32  	%r4, %r1, 15;
	setp.lt.u32 	%p2, %r30, 15;
	mov.b32 	%r43, 0;
	@%p2 bra 	$L__BB1_4;
	and.b32  	%r43, %r1, -16;
	neg.s32 	%r41, %r43;
	add.s64 	%rd4, %rd2, 64;
	add.s64 	%rd5, %rd1, 64;
	mov.u32 	%r39, %r3;
	mov.u32 	%r40, %r2;
$L__BB1_3:
	.pragma "nounroll";
	mul.wide.s32 	%rd11, %r40, 8;
	add.s64 	%rd12, %rd4, %rd11;
	mul.wide.s32 	%rd13, %r39, 8;
	add.s64 	%rd14, %rd5, %rd13;
	ld.global.f64 	%fd1, [%rd12+-64];
	ld.global.f64 	%fd2, [%rd3];
	mul.f64 	%fd3, %fd1, %fd2;
	st.global.f64 	[%rd14+-64], %fd3;
	ld.global.f64 	%fd4, [%rd12+-56];
	ld.global.f64 	%fd5, [%rd3];
	mul.f64 	%fd6, %fd4, %fd5;
	st.global.f64 	[%rd14+-56], %fd6;
	ld.global.f64 	%fd7, [%rd12+-48];
	ld.global.f64 	%fd8, [%rd3];
	mul.f64 	%fd9, %fd7, %fd8;
	st.global.f64 	[%rd14+-48], %fd9;
	ld.global.f64 	%fd10, [%rd12+-40];
	ld.global.f64 	%fd11, [%rd3];
	mul.f64 	%fd12, %fd10, %fd11;
	st.global.f64 	[%rd14+-40], %fd12;
	ld.global.f64 	%fd13, [%rd12+-32];
	ld.global.f64 	%fd14, [%rd3];
	mul.f64 	%fd15, %fd13, %fd14;
	st.global.f64 	[%rd14+-32], %fd15;
	ld.global.f64 	%fd16, [%rd12+-24];
	ld.global.f64 	%fd17, [%rd3];
	mul.f64 	%fd18, %fd16, %fd17;
	st.global.f64 	[%rd14+-24], %fd18;
	ld.global.f64 	%fd19, [%rd12+-16];
	ld.global.f64 	%fd20, [%rd3];
	mul.f64 	%fd21, %fd19, %fd20;
	st.global.f64 	[%rd14+-16], %fd21;
	ld.global.f64 	%fd22, [%rd12+-8];
	ld.global.f64 	%fd23, [%rd3];
	mul.f64 	%fd24, %fd22, %fd23;
	st.global.f64 	[%rd14+-8], %fd24;
	ld.global.f64 	%fd25, [%rd12];
	ld.global.f64 	%fd26, [%rd3];
	mul.f64 	%fd27, %fd25, %fd26;
	st.global.f64 	[%rd14], %fd27;
	ld.global.f64 	%fd28, [%rd12+8];
	ld.global.f64 	%fd29, [%rd3];
	mul.f64 	%fd30, %fd28, %fd29;
	st.global.f64 	[%rd14+8], %fd30;
	ld.global.f64 	%fd31, [%rd12+16];
	ld.global.f64 	%fd32, [%rd3];
	mul.f64 	%fd33, %fd31, %fd32;
	st.global.f64 	[%rd14+16], %fd33;
	ld.global.f64 	%fd34, [%rd12+24];
	ld.global.f64 	%fd35, [%rd3];
	mul.f64 	%fd36, %fd34, %fd35;
	st.global.f64 	[%rd14+24], %fd36;
	ld.global.f64 	%fd37, [%rd12+32];
	ld.global.f64 	%fd38, [%rd3];
	mul.f64 	%fd39, %fd37, %fd38;
	st.global.f64 	[%rd14+32], %fd39;
	ld.global.f64 	%fd40, [%rd12+40];
	ld.global.f64 	%fd41, [%rd3];
	mul.f64 	%fd42, %fd40, %fd41;
	st.global.f64 	[%rd14+40], %fd42;
	ld.global.f64 	%fd43, [%rd12+48];
	ld.global.f64 	%fd44, [%rd3];
	mul.f64 	%fd45, %fd43, %fd44;
	st.global.f64 	[%rd14+48], %fd45;
	ld.global.f64 	%fd46, [%rd12+56];
	ld.global.f64 	%fd47, [%rd3];
	mul.f64 	%fd48, %fd46, %fd47;
	st.global.f64 	[%rd14+56], %fd48;
	add.s32 	%r41, %r41, 16;
	add.s32 	%r40, %r40, 16;
	add.s32 	%r39, %r39, 16;
	setp.ne.s32 	%p3, %r41, 0;
	@%p3 bra 	$L__BB1_3;
$L__BB1_4:
	setp.eq.s32 	%p4, %r4, 0;
	@%p4 bra 	$L__BB1_13;
	and.b32  	%r14, %r1, 7;
	setp.lt.u32 	%p5, %r4, 8;
	@%p5 bra 	$L__BB1_7;
	add.s32 	%r35, %r43, %r2;
	mul.wide.s32 	%rd15, %r35, 8;
	add.s64 	%rd16, %rd2, %rd15;
	ld.global.f64 	%fd49, [%rd16];
	ld.global.f64 	%fd50, [%rd3];
	mul.f64 	%fd51, %fd49, %fd50;
	add.s32 	%r36, %r43, %r3;
	mul.wide.s32 	%rd17, %r36, 8;
	add.s64 	%rd18, %rd1, %rd17;
	st.global.f64 	[%rd18], %fd51;
	ld.global.f64 	%fd52, [%rd16+8];
	ld.global.f64 	%fd53, [%rd3];
	mul.f64 	%fd54, %fd52, %fd53;
	st.global.f64 	[%rd18+8], %fd54;
	ld.global.f64 	%fd55, [%rd16+16];
	ld.global.f64 	%fd56, [%rd3];
	mul.f64 	%fd57, %fd55, %fd56;
	st.global.f64 	[%rd18+16], %fd57;
	ld.global.f64 	%fd58, [%rd16+24];
	ld.global.f64 	%fd59, [%rd3];
	mul.f64 	%fd60, %fd58, %fd59;
	st.global.f64 	[%rd18+24], %fd60;
	ld.global.f64 	%fd61, [%rd16+32];
	ld.global.f64 	%fd62, [%rd3];
	mul.f64 	%fd63, %fd61, %fd62;
	st.global.f64 	[%rd18+32], %fd63;
	ld.global.f64 	%fd64, [%rd16+40];
	ld.global.f64 	%fd65, [%rd3];
	mul.f64 	%fd66, %fd64, %fd65;
	st.global.f64 	[%rd18+40], %fd66;
	ld.global.f64 	%fd67, [%rd16+48];
	ld.global.f64 	%fd68, [%rd3];
	mul.f64 	%fd69, %fd67, %fd68;
	st.global.f64 	[%rd18+48], %fd69;
	ld.global.f64 	%fd70, [%rd16+56];
	ld.global.f64 	%fd71, [%rd3];
	mul.f64 	%fd72, %fd70, %fd71;
	st.global.f64 	[%rd18+56], %fd72;
	add.s32 	%r43, %r43, 8;
$L__BB1_7:
	setp.eq.s32 	%p6, %r14, 0;
	@%p6 bra 	$L__BB1_13;
	and.b32  	%r17, %r1, 3;
	setp.lt.u32 	%p7, %r14, 4;
	@%p7 bra 	$L__BB1_10;
	add.s32 	%r37, %r43, %r2;
	mul.wide.s32 	%rd19, %r37, 8;
	add.s64 	%rd20, %rd2, %rd19;
	ld.global.f64 	%fd73, [%rd20];
	ld.global.f64 	%fd74, [%rd3];
	mul.f64 	%fd75, %fd73, %fd74;
	add.s32 	%r38, %r43, %r3;
	mul.wide.s32 	%rd21, %r38, 8;
	add.s64 	%rd22, %rd1, %rd21;
	st.global.f64 	[%rd22], %fd75;
	ld.global.f64 	%fd76, [%rd20+8];
	ld.global.f64 	%fd77, [%rd3];
	mul.f64 	%fd78, %fd76, %fd77;
	st.global.f64 	[%rd22+8], %fd78;
	ld.global.f64 	%fd79, [%rd20+16];
	ld.global.f64 	%fd80, [%rd3];
	mul.f64 	%fd81, %fd79, %fd80;
	st.global.f64 	[%rd22+16], %fd81;
	ld.global.f64 	%fd82, [%rd20+24];
	ld.global.f64 	%fd83, [%rd3];
	mul.f64 	%fd84, %fd82, %fd83;
	st.global.f64 	[%rd22+24], %fd84;
	add.s32 	%r43, %r43, 4;
$L__BB1_10:
	setp.eq.s32 	%p8, %r17, 0;
	@%p8 bra 	$L__BB1_13;
	add.s32 	%r47, %r43, %r3;
	add.s32 	%r46, %r43, %r2;
	neg.s32 	%r45, %r17;
$L__BB1_12:
	.pragma "nounroll";
	mul.wide.s32 	%rd23, %r47, 8;
	add.s64 	%rd24, %rd1, %rd23;
	mul.wide.s32 	%rd25, %r46, 8;
	add.s64 	%rd26, %rd2, %rd25;
	ld.global.f64 	%fd85, [%rd26];
	ld.global.f64 	%fd86, [%rd3];
	mul.f64 	%fd87, %fd85, %fd86;
	st.global.f64 	[%rd24], %fd87;
	add.s32 	%r47, %r47, 1;
	add.s32 	%r46, %r46, 1;
	add.s32 	%r45, %r45, 1;
	setp.ne.s32 	%p9, %r45, 0;
	@%p9 bra 	$L__BB1_12;
$L__BB1_13:
	ret;

}
	// .globl	_Z10operationCPdS_ii
.visible .entry _Z10operationCPdS_ii(
	.param .u64 .ptr .align 1 _Z10operationCPdS_ii_param_0,
	.param .u64 .ptr .align 1 _Z10operationCPdS_ii_param_1,
	.param .u32 _Z10operationCPdS_ii_param_2,
	.param .u32 _Z10operationCPdS_ii_param_3
)
{
	.reg .pred 	%p<10>;
	.reg .b32 	%r<37>;
	.reg .b64 	%rd<19>;
	.reg .b64 	%fd<88>;

	ld.param.u64 	%rd5, [_Z10operationCPdS_ii_param_0];
	ld.param.u64 	%rd6, [_Z10operationCPdS_ii_param_1];
	ld.param.u32 	%r23, [_Z10operationCPdS_ii_param_3];
	cvta.to.global.u64 	%rd1, %rd6;
	cvta.to.global.u64 	%rd2, %rd5;
	setp.lt.s32 	%p1, %r23, 0;
	@%p1 bra 	$L__BB2_13;
	add.s32 	%r1, %r23, 1;
	mov.u32 	%r25, %tid.x;
	not.b32 	%r26, %r25;
	add.s32 	%r27, %r23, %r26;
	mad.lo.s32 	%r2, %r27, %r23, %r27;
	and.b32  	%r3, %r1, 15;
	setp.lt.u32 	%p2, %r23, 15;
	mov.b32 	%r33, 0;
	@%p2 bra 	$L__BB2_4;
	and.b32  	%r33, %r1, -16;
	neg.s32 	%r31, %r33;
	add.s64 	%rd3, %rd2, 64;
	add.s64 	%rd4, %rd1, 64;
	mov.u32 	%r30, %r2;
$L__BB2_3:
	.pragma "nounroll";
	mul.wide.s32 	%rd7, %r30, 8;
	add.s64 	%rd8, %rd3, %rd7;
	add.s64 	%rd9, %rd4, %rd7;
	ld.global.f64 	%fd1, [%rd8+-64];
	ld.global.f64 	%fd2, [%rd9+-64];
	sub.f64 	%fd3, %fd1, %fd2;
	st.global.f64 	[%rd8+-64], %fd3;
	ld.global.f64 	%fd4, [%rd8+-56];
	ld.global.f64 	%fd5, [%rd9+-56];
	sub.f64 	%fd6, %fd4, %fd5;
	st.global.f64 	[%rd8+-56], %fd6;
	ld.global.f64 	%fd7, [%rd8+-48];
	ld.global.f64 	%fd8, [%rd9+-48];
	sub.f64 	%fd9, %fd7, %fd8;
	st.global.f64 	[%rd8+-48], %fd9;
	ld.global.f64 	%fd10, [%rd8+-40];
	ld.global.f64 	%fd11, [%rd9+-40];
	sub.f64 	%fd12, %fd10, %fd11;
	st.global.f64 	[%rd8+-40], %fd12;
	ld.global.f64 	%fd13, [%rd8+-32];
	ld.global.f64 	%fd14, [%rd9+-32];
	sub.f64 	%fd15, %fd13, %fd14;
	st.global.f64 	[%rd8+-32], %fd15;
	ld.global.f64 	%fd16, [%rd8+-24];
	ld.global.f64 	%fd17, [%rd9+-24];
	sub.f64 	%fd18, %fd16, %fd17;
	st.global.f64 	[%rd8+-24], %fd18;
	ld.global.f64 	%fd19, [%rd8+-16];
	ld.global.f64 	%fd20, [%rd9+-16];
	sub.f64 	%fd21, %fd19, %fd20;
	st.global.f64 	[%rd8+-16], %fd21;
	ld.global.f64 	%fd22, [%rd8+-8];
	ld.global.f64 	%fd23, [%rd9+-8];
	sub.f64 	%fd24, %fd22, %fd23;
	st.global.f64 	[%rd8+-8], %fd24;
	ld.global.f64 	%fd25, [%rd8];
	ld.global.f64 	%fd26, [%rd9];
	sub.f64 	%fd27, %fd25, %fd26;
	st.global.f64 	[%rd8], %fd27;
	ld.global.f64 	%fd28, [%rd8+8];
	ld.global.f64 	%fd29, [%rd9+8];
	sub.f64 	%fd30, %fd28, %fd29;
	st.global.f64 	[%rd8+8], %fd30;
	ld.global.f64 	%fd31, [%rd8+16];
	ld.global.f64 	%fd32, [%rd9+16];
	sub.f64 	%fd33, %fd31, %fd32;
	st.global.f64 	[%rd8+16], %fd33;
	ld.global.f64 	%fd34, [%rd8+24];
	ld.global.f64 	%fd35, [%rd9+24];
	sub.f64 	%fd36, %fd34, %fd35;
	st.global.f64 	[%rd8+24], %fd36;
	ld.global.f64 	%fd37, [%rd8+32];
	ld.global.f64 	%fd38, [%rd9+32];
	sub.f64 	%fd39, %fd37, %fd38;
	st.global.f64 	[%rd8+32], %fd39;
	ld.global.f64 	%fd40, [%rd8+40];
	ld.global.f64 	%fd41, [%rd9+40];
	sub.f64 	%fd42, %fd40, %fd41;
	st.global.f64 	[%rd8+40], %fd42;
	ld.global.f64 	%fd43, [%rd8+48];
	ld.global.f64 	%fd44, [%rd9+48];
	sub.f64 	%fd45, %fd43, %fd44;
	st.global.f64 	[%rd8+48], %fd45;
	ld.global.f64 	%fd46, [%rd8+56];
	ld.global.f64 	%fd47, [%rd9+56];
	sub.f64 	%fd48, %fd46, %fd47;
	st.global.f64 	[%rd8+56], %fd48;
	add.s32 	%r31, %r31, 16;
	add.s32 	%r30, %r30, 16;
	setp.ne.s32 	%p3, %r31, 0;
	@%p3 bra 	$L__BB2_3;
$L__BB2_4:
	setp.eq.s32 	%p4, %r3, 0;
	@%p4 bra 	$L__BB2_13;
	and.b32  	%r11, %r1, 7;
	setp.lt.u32 	%p5, %r3, 8;
	@%p5 bra 	$L__BB2_7;
	add.s32 	%r28, %r33, %r2;
	mul.wide.s32 	%rd10, %r28, 8;
	add.s64 	%rd11, %rd2, %rd10;
	ld.global.f64 	%fd49, [%rd11];
	add.s64 	%rd12, %rd1, %rd10;
	ld.global.f64 	%fd50, [%rd12];
	sub.f64 	%fd51, %fd49, %fd50;
	st.global.f64 	[%rd11], %fd51;
	ld.global.f64 	%fd52, [%rd11+8];
	ld.global.f64 	%fd53, [%rd12+8];
	sub.f64 	%fd54, %fd52, %fd53;
	st.global.f64 	[%rd11+8], %fd54;
	ld.global.f64 	%fd55, [%rd11+16];
	ld.global.f64 	%fd56, [%rd12+16];
	sub.f64 	%fd57, %fd55, %fd56;
	st.global.f64 	[%rd11+16], %fd57;
	ld.global.f64 	%fd58, [%rd11+24];
	ld.global.f64 	%fd59, [%rd12+24];
	sub.f64 	%fd60, %fd58, %fd59;
	st.global.f64 	[%rd11+24], %fd60;
	ld.global.f64 	%fd61, [%rd11+32];
	ld.global.f64 	%fd62, [%rd12+32];
	sub.f64 	%fd63, %fd61, %fd62;
	st.global.f64 	[%rd11+32], %fd63;
	ld.global.f64 	%fd64, [%rd11+40];
	ld.global.f64 	%fd65, [%rd12+40];
	sub.f64 	%fd66, %fd64, %fd65;
	st.global.f64 	[%rd11+40], %fd66;
	ld.global.f64 	%fd67, [%rd11+48];
	ld.global.f64 	%fd68, [%rd12+48];
	sub.f64 	%fd69, %fd67, %fd68;
	st.global.f64 	[%rd11+48], %fd69;
	ld.global.f64 	%fd70, [%rd11+56];
	ld.global.f64 	%fd71, [%rd12+56];
	sub.f64 	%fd72, %fd70, %fd71;
	st.global.f64 	[%rd11+56], %fd72;
	add.s32 	%r33, %r33, 8;
$L__BB2_7:
	setp.eq.s32 	%p6, %r11, 0;
	@%p6 bra 	$L__BB2_13;
	and.b32  	%r14, %r1, 3;
	setp.lt.u32 	%p7, %r11, 4;
	@%p7 bra 	$L__BB2_10;
	add.s32 	%r29, %r33, %r2;
	mul.wide.s32 	%rd13, %r29, 8;
	add.s64 	%rd14, %rd2, %rd13;
	ld.global.f64 	%fd73, [%rd14];
	add.s64 	%rd15, %rd1, %rd13;
	ld.global.f64 	%fd74, [%rd15];
	sub.f64 	%fd75, %fd73, %fd74;
	st.global.f64 	[%rd14], %fd75;
	ld.global.f64 	%fd76, [%rd14+8];
	ld.global.f64 	%fd77, [%rd15+8];
	sub.f64 	%fd78, %fd76, %fd77;
	st.global.f64 	[%rd14+8], %fd78;
	ld.global.f64 	%fd79, [%rd14+16];
	ld.global.f64 	%fd80, [%rd15+16];
	sub.f64 	%fd81, %fd79, %fd80;
	st.global.f64 	[%rd14+16], %fd81;
	ld.global.f64 	%fd82, [%rd14+24];
	ld.global.f64 	%fd83, [%rd15+24];
	sub.f64 	%fd84, %fd82, %fd83;
	st.global.f64 	[%rd14+24], %fd84;
	add.s32 	%r33, %r33, 4;
$L__BB2_10:
	setp.eq.s32 	%p8, %r14, 0;
	@%p8 bra 	$L__BB2_13;
	add.s32 	%r36, %r33, %r2;
	neg.s32 	%r35, %r14;
$L__BB2_12:
	.pragma "nounroll";
	mul.wide.s32 	%rd16, %r36, 8;
	add.s64 	%rd17, %rd1, %rd16;
	add.s64 	%rd18, %rd2, %rd16;
	ld.global.f64 	%fd85, [%rd18];
	ld.global.f64 	%fd86, [%rd17];
	sub.f64 	%fd87, %fd85, %fd86;
	st.global.f64 	[%rd18], %fd87;
	add.s32 	%r36, %r36, 1;
	add.s32 	%r35, %r35, 1;
	setp.ne.s32 	%p9, %r35, 0;
	@%p9 bra 	$L__BB2_12;
$L__BB2_13:
	ret;

}


// ===== COMPILED SASS (sm_100) =====

	.target	sm_100

	.elftype	@"ET_EXEC"


//--------------------- .note.nv.tkinfo           --------------------------
	.section	.note.nv.tkinfo,"",@"SHT_NOTE"
	.sectionflags	@"SHF_NOTE_NV_TKINFO"
	.tkinfo
        /*0018*/ 	.word	0x00000002
        /*0030*/ 	.string	""
        /*0030*/ 	.string	"ptxas"
        /*0030*/ 	.string	"Cuda compilation tools, release 13.0, V13.0.88"
        /*0030*/ 	.string	"Build cuda_13.0.r13.0/compiler.36424714_0"
        /*0030*/ 	.string	"-arch sm_100 -m 64 "



//--------------------- .note.nv.cuinfo           --------------------------
	.section	.note.nv.cuinfo,"",@"SHT_NOTE"
	.sectionflags	@"SHF_NOTE_NV_CUINFO"
        /*0018*/ 	.short	0x0002
        /*001a*/ 	.short	0x0064
        /*001c*/ 	.short	0x0082
	.zero		2


//--------------------- .nv.info                  --------------------------
	.section	.nv.info,"",@"SHT_CUDA_INFO"
	.align	4


	//----- nvinfo : EIATTR_REGCOUNT
	.align		4
        /*0000*/ 	.byte	0x04, 0x2f
        /*0002*/ 	.short	(.L_1 - .L_0)
	.align		4
.L_0:
        /*0004*/ 	.word	index@(_Z10operationAPdS_ii)
        /*0008*/ 	.word	0x00000019


	//----- nvinfo : EIATTR_FRAME_SIZE
	.align		4
.L_1:
        /*000c*/ 	.byte	0x04, 0x11
        /*000e*/ 	.short	(.L_3 - .L_2)
	.align		4
.L_2:
        /*0010*/ 	.word	index@($__internal_0_$__cuda_sm20_div_rn_f64_full)
        /*0014*/ 	.word	0x00000000


	//----- nvinfo : EIATTR_FRAME_SIZE
	.align		4
.L_3:
        /*0018*/ 	.byte	0x04, 0x11
        /*001a*/ 	.short	(.L_5 - .L_4)
	.align		4
.L_4:
        /*001c*/ 	.word	index@(_Z10operationAPdS_ii)
        /*0020*/ 	.word	0x00000000


	//----- nvinfo : EIATTR_REGCOUNT
	.align		4
.L_5:
        /*0024*/ 	.byte	0x04, 0x2f
        /*0026*/ 	.short	(.L_7 - .L_6)
	.align		4
.L_6:
        /*0028*/ 	.word	index@(_Z10operationBPdS_S_ii)
        /*002c*/ 	.word	0x00000018


	//----- nvinfo : EIATTR_FRAME_SIZE
	.align		4
.L_7:
        /*0030*/ 	.byte	0x04, 0x11
        /*0032*/ 	.short	(.L_9 - .L_8)
	.align		4
.L_8:
        /*0034*/ 	.word	index@(_Z10operationBPdS_S_ii)
        /*0038*/ 	.word	0x00000000


	//----- nvinfo : EIATTR_REGCOUNT
	.align		4
.L_9:
        /*003c*/ 	.byte	0x04, 0x2f
        /*003e*/ 	.short	(.L_11 - .L_10)
	.align		4
.L_10:
        /*0040*/ 	.word	index@(_Z10operationCPdS_ii)
        /*0044*/ 	.word	0x00000014


	//----- nvinfo : EIATTR_FRAME_SIZE
	.align		4
.L_11:
        /*0048*/ 	.byte	0x04, 0x11
        /*004a*/ 	.short	(.L_13 - .L_12)
	.align		4
.L_12:
        /*004c*/ 	.word	index@(_Z10operationCPdS_ii)
        /*0050*/ 	.word	0x00000000


	//----- nvinfo : EIATTR_MIN_STACK_SIZE
	.align		4
.L_13:
        /*0054*/ 	.byte	0x04, 0x12
        /*0056*/ 	.short	(.L_15 - .L_14)
	.align		4
.L_14:
        /*0058*/ 	.word	index@(_Z10operationCPdS_ii)
        /*005c*/ 	.word	0x00000000


	//----- nvinfo : EIATTR_MIN_STACK_SIZE
	.align		4
.L_15:
        /*0060*/ 	.byte	0x04, 0x12
        /*0062*/ 	.short	(.L_17 - .L_16)
	.align		4
.L_16:
        /*0064*/ 	.word	index@(_Z10operationBPdS_S_ii)
        /*0068*/ 	.word	0x00000000


	//----- nvinfo : EIATTR_MIN_STACK_SIZE
	.align		4
.L_17:
        /*006c*/ 	.byte	0x04, 0x12
        /*006e*/ 	.short	(.L_19 - .L_18)
	.align		4
.L_18:
        /*0070*/ 	.word	index@(_Z10operationAPdS_ii)
        /*0074*/ 	.word	0x00000000
.L_19:


//--------------------- .nv.compat                --------------------------
	.section	.nv.compat,"",@"SHT_CUDA_COMPAT_INFO"
	.align	4
        /*0000*/ 	.byte	0x02, 0x09, 0x00, 0x00, 0x02, 0x02, 0x01, 0x00, 0x02, 0x05, 0x05, 0x00, 0x03, 0x07, 0x01, 0x01
        /*0010*/ 	.byte	0x02, 0x03, 0x00, 0x00, 0x02, 0x06, 0x01, 0x00, 0x04, 0x0b, 0x08, 0x00, 0x01, 0x00, 0x00, 0x00
        /*0020*/ 	.byte	0x00, 0x00, 0x00, 0x00


//--------------------- .nv.info._Z10operationCPdS_ii --------------------------
	.section	.nv.info._Z10operationCPdS_ii,"",@"SHT_CUDA_INFO"
	.sectionflags	@""
	.align	4


	//----- nvinfo : EIATTR_CUDA_API_VERSION
	.align		4
        /*0000*/ 	.byte	0x04, 0x37
        /*0002*/ 	.short	(.L_21 - .L_20)
.L_20:
        /*0004*/ 	.word	0x00000082


	//----- nvinfo : EIATTR_KPARAM_INFO
	.align		4
.L_21:
        /*0008*/ 	.byte	0x04, 0x17
        /*000a*/ 	.short	(.L_23 - .L_22)
.L_22:
        /*000c*/ 	.word	0x00000000
        /*0010*/ 	.short	0x0003
        /*0012*/ 	.short	0x0014
        /*0014*/ 	.byte	0x00, 0xf0, 0x11, 0x00


	//----- nvinfo : EIATTR_KPARAM_INFO
	.align		4
.L_23:
        /*0018*/ 	.byte	0x04, 0x17
        /*001a*/ 	.short	(.L_25 - .L_24)
.L_24:
        /*001c*/ 	.word	0x00000000
        /*0020*/ 	.short	0x0002
        /*0022*/ 	.short	0x0010
        /*0024*/ 	.byte	0x00, 0xf0, 0x11, 0x00


	//----- nvinfo : EIATTR_KPARAM_INFO
	.align		4
.L_25:
        /*0028*/ 	.byte	0x04, 0x17
        /*002a*/ 	.short	(.L_27 - .L_26)
.L_26:
        /*002c*/ 	.word	0x00000000
        /*0030*/ 	.short	0x0001
        /*0032*/ 	.short	0x0008
        /*0034*/ 	.byte	0x00, 0xf5, 0x21, 0x00


	//----- nvinfo : EIATTR_KPARAM_INFO
	.align		4
.L_27:
        /*0038*/ 	.byte	0x04, 0x17
        /*003a*/ 	.short	(.L_29 - .L_28)
.L_28:
        /*003c*/ 	.word	0x00000000
        /*0040*/ 	.short	0x0000
        /*0042*/ 	.short	0x0000
        /*0044*/ 	.byte	0x00, 0xf5, 0x21, 0x00


	//----- nvinfo : EIATTR_SPARSE_MMA_MASK
	.align		4
.L_29:
        /*0048*/ 	.byte	0x03, 0x50
        /*004a*/ 	.short	0x0000


	//----- nvinfo : EIATTR_MAXREG_COUNT
	.align		4
        /*004c*/ 	.byte	0x03, 0x1b
        /*004e*/ 	.short	0x00ff


	//----- nvinfo : EIATTR_MERCURY_ISA_VERSION
	.align		4
        /*0050*/ 	.byte	0x03, 0x5f
        /*0052*/ 	.short	0x0101


	//----- nvinfo : EIATTR_VRC_CTA_INIT_COUNT
	.align		4
        /*0054*/ 	.byte	0x02, 0x4a
	.zero		1
	.zero		1


	//----- nvinfo : EIATTR_EXIT_INSTR_OFFSETS
	.align		4
        /*0058*/ 	.byte	0x04, 0x1c
        /*005a*/ 	.short	(.L_31 - .L_30)


	//   ....[0]....
.L_30:
        /*005c*/ 	.word	0x00000030


	//   ....[1]....
        /*0060*/ 	.word	0x00000610


	//   ....[2]....
        /*0064*/ 	.word	0x000008c0


	//   ....[3]....
        /*0068*/ 	.word	0x00000a70


	//   ....[4]....
        /*006c*/ 	.word	0x00000b60


	//----- nvinfo : EIATTR_CBANK_PARAM_SIZE
	.align		4
.L_31:
        /*0070*/ 	.byte	0x03, 0x19
        /*0072*/ 	.short	0x0018


	//----- nvinfo : EIATTR_PARAM_CBANK
	.align		4
        /*0074*/ 	.byte	0x04, 0x0a
        /*0076*/ 	.short	(.L_33 - .L_32)
	.align		4
.L_32:
        /*0078*/ 	.word	index@(.nv.constant0._Z10operationCPdS_ii)
        /*007c*/ 	.short	0x0380
        /*007e*/ 	.short	0x0018


	//----- nvinfo : EIATTR_SW_WAR
	.align		4
.L_33:
        /*0080*/ 	.byte	0x04, 0x36
        /*0082*/ 	.short	(.L_35 - .L_34)
.L_34:
        /*0084*/ 	.word	0x00000008
.L_35:


//--------------------- .nv.info._Z10operationBPdS_S_ii --------------------------
	.section	.nv.info._Z10operationBPdS_S_ii,"",@"SHT_CUDA_INFO"
	.sectionflags	@""
	.align	4


	//----- nvinfo : EIATTR_CUDA_API_VERSION
	.align		4
        /*0000*/ 	.byte	0x04, 0x37
        /*0002*/ 	.short	(.L_37 - .L_36)
.L_36:
        /*0004*/ 	.word	0x00000082


	//----- nvinfo : EIATTR_KPARAM_INFO
	.align		4
.L_37:
        /*0008*/ 	.byte	0x04, 0x17
        /*000a*/ 	.short	(.L_39 - .L_38)
.L_38:
        /*000c*/ 	.word	0x00000000
        /*0010*/ 	.short	0x0004
        /*0012*/ 	.short	0x001c
        /*0014*/ 	.byte	0x00, 0xf0, 0x11, 0x00


	//----- nvinfo : EIATTR_KPARAM_INFO
	.align		4
.L_39:
        /*0018*/ 	.byte	0x04, 0x17
        /*001a*/ 	.short	(.L_41 - .L_40)
.L_40:
        /*001c*/ 	.word	0x00000000
        /*0020*/ 	.short	0x0003
        /*0022*/ 	.short	0x0018
        /*0024*/ 	.byte	0x00, 0xf0, 0x11, 0x00


	//----- nvinfo : EIATTR_KPARAM_INFO
	.align		4
.L_41:
        /*0028*/ 	.byte	0x04, 0x17
        /*002a*/ 	.short	(.L_43 - .L_42)
.L_42:
        /*002c*/ 	.word	0x00000000
        /*0030*/ 	.short	0x0002
        /*0032*/ 	.short	0x0010
        /*0034*/ 	.byte	0x00, 0xf5, 0x21, 0x00


	//----- nvinfo : EIATTR_KPARAM_INFO
	.align		4
.L_43:
        /*0038*/ 	.byte	0x04, 0x17
        /*003a*/ 	.short	(.L_45 - .L_44)
.L_44:
        /*003c*/ 	.word	0x00000000
        /*0040*/ 	.short	0x0001
        /*0042*/ 	.short	0x0008
        /*0044*/ 	.byte	0x00, 0xf5, 0x21, 0x00


	//----- nvinfo : EIATTR_KPARAM_INFO
	.align		4
.L_45:
        /*0048*/ 	.byte	0x04, 0x17
        /*004a*/ 	.short	(.L_47 - .L_46)
.L_46:
        /*004c*/ 	.word	0x00000000
        /*0050*/ 	.short	0x0000
        /*0052*/ 	.short	0x0000
        /*0054*/ 	.byte	0x00, 0xf5, 0x21, 0x00


	//----- nvinfo : EIATTR_SPARSE_MMA_MASK
	.align		4
.L_47:
        /*0058*/ 	.byte	0x03, 0x50
        /*005a*/ 	.short	0x0000


	//----- nvinfo : EIATTR_MAXREG_COUNT
	.align		4
        /*005c*/ 	.byte	0x03, 0x1b
        /*005e*/ 	.short	0x00ff


	//----- nvinfo : EIATTR_MERCURY_ISA_VERSION
	.align		4
        /*0060*/ 	.byte	0x03, 0x5f
        /*0062*/ 	.short	0x0101


	//----- nvinfo : EIATTR_VRC_CTA_INIT_COUNT
	.align		4
        /*0064*/ 	.byte	0x02, 0x4a
	.zero		1
	.zero		1


	//----- nvinfo : EIATTR_EXIT_INSTR_OFFSETS
	.align		4
        /*0068*/ 	.byte	0x04, 0x1c
        /*006a*/ 	.short	(.L_49 - .L_48)


	//   ....[0]....
.L_48:
        /*006c*/ 	.word	0x00000030


	//   ....[1]....
        /*0070*/ 	.word	0x00000690


	//   ....[2]....
        /*0074*/ 	.word	0x00000950


	//   ....[3]....
        /*0078*/ 	.word	0x00000b10


	//   ....[4]....
        /*007c*/ 	.word	0x00000c20


	//----- nvinfo : EIATTR_CBANK_PARAM_SIZE
	.align		4
.L_49:
        /*0080*/ 	.byte	0x03, 0x19
        /*0082*/ 	.short	0x0020


	//----- nvinfo : EIATTR_PARAM_CBANK
	.align		4
        /*0084*/ 	.byte	0x04, 0x0a
        /*0086*/ 	.short	(.L_51 - .L_50)
	.align		4
.L_50:
        /*0088*/ 	.word	index@(.nv.constant0._Z10operationBPdS_S_ii)
        /*008c*/ 	.short	0x0380
        /*008e*/ 	.short	0x0020


	//----- nvinfo : EIATTR_SW_WAR
	.align		4
.L_51:
        /*0090*/ 	.byte	0x04, 0x36
        /*0092*/ 	.short	(.L_53 - .L_52)
.L_52:
        /*0094*/ 	.word	0x00000008
.L_53:


//--------------------- .nv.info._Z10operationAPdS_ii --------------------------
	.section	.nv.info._Z10operationAPdS_ii,"",@"SHT_CUDA_INFO"
	.sectionflags	@""
	.align	4


	//----- nvinfo : EIATTR_CUDA_API_VERSION
	.align		4
        /*0000*/ 	.byte	0x04, 0x37
        /*0002*/ 	.short	(.L_55 - .L_54)
.L_54:
        /*0004*/ 	.word	0x00000082


	//----- nvinfo : EIATTR_KPARAM_INFO
	.align		4
.L_55:
        /*0008*/ 	.byte	0x04, 0x17
        /*000a*/ 	.short	(.L_57 - .L_56)
.L_56:
        /*000c*/ 	.word	0x00000000
        /*0010*/ 	.short	0x0003
        /*0012*/ 	.short	0x0014
        /*0014*/ 	.byte	0x00, 0xf0, 0x11, 0x00


	//----- nvinfo : EIATTR_KPARAM_INFO
	.align		4
.L_57:
        /*0018*/ 	.byte	0x04, 0x17
        /*001a*/ 	.short	(.L_59 - .L_58)
.L_58:
        /*001c*/ 	.word	0x00000000
        /*0020*/ 	.short	0x0002
        /*0022*/ 	.short	0x0010
        /*0024*/ 	.byte	0x00, 0xf0, 0x11, 0x00


	//----- nvinfo : EIATTR_KPARAM_INFO
	.align		4
.L_59:
        /*0028*/ 	.byte	0x04, 0x17
        /*002a*/ 	.short	(.L_61 - .L_60)
.L_60:
        /*002c*/ 	.word	0x00000000
        /*0030*/ 	.short	0x0001
        /*0032*/ 	.short	0x0008
        /*0034*/ 	.byte	0x00, 0xf5, 0x21, 0x00


	//----- nvinfo : EIATTR_KPARAM_INFO
	.align		4
.L_61:
        /*0038*/ 	.byte	0x04, 0x17
        /*003a*/ 	.short	(.L_63 - .L_62)
.L_62:
        /*003c*/ 	.word	0x00000000
        /*0040*/ 	.short	0x0000
        /*0042*/ 	.short	0x0000
        /*0044*/ 	.byte	0x00, 0xf5, 0x21, 0x00


	//----- nvinfo : EIATTR_SPARSE_MMA_MASK
	.align		4
.L_63:
        /*0048*/ 	.byte	0x03, 0x50
        /*004a*/ 	.short	0x0000


	//----- nvinfo : EIATTR_MAXREG_COUNT
	.align		4
        /*004c*/ 	.byte	0x03, 0x1b
        /*004e*/ 	.short	0x00ff


	//----- nvinfo : EIATTR_MERCURY_ISA_VERSION
	.align		4
        /*0050*/ 	.byte	0x03, 0x5f
        /*0052*/ 	.short	0x0101


	//----- nvinfo : EIATTR_VRC_CTA_INIT_COUNT
	.align		4
        /*0054*/ 	.byte	0x02, 0x4a
	.zero		1
	.zero		1


	//----- nvinfo : EIATTR_EXIT_INSTR_OFFSETS
	.align		4
        /*0058*/ 	.byte	0x04, 0x1c
        /*005a*/ 	.short	(.L_65 - .L_64)


	//   ....[0]....
.L_64:
        /*005c*/ 	.word	0x00000240


	//----- nvinfo : EIATTR_CRS_STACK_SIZE
	.align		4
.L_65:
        /*0060*/ 	.byte	0x04, 0x1e
        /*0062*/ 	.short	(.L_67 - .L_66)
.L_66:
        /*0064*/ 	.word	0x00000000


	//----- nvinfo : EIATTR_CBANK_PARAM_SIZE
	.align		4
.L_67:
        /*0068*/ 	.byte	0x03, 0x19
        /*006a*/ 	.short	0x0018


	//----- nvinfo : EIATTR_PARAM_CBANK
	.align		4
        /*006c*/ 	.byte	0x04, 0x0a
        /*006e*/ 	.short	(.L_69 - .L_68)
	.align		4
.L_68:
        /*0070*/ 	.word	index@(.nv.constant0._Z10operationAPdS_ii)
        /*0074*/ 	.short	0x0380
        /*0076*/ 	.short	0x0018


	//----- nvinfo : EIATTR_SW_WAR
	.align		4
.L_69:
        /*0078*/ 	.byte	0x04, 0x36
        /*007a*/ 	.short	(.L_71 - .L_70)
.L_70:
        /*007c*/ 	.word	0x00000008
.L_71:


//--------------------- .nv.callgraph             --------------------------
	.section	.nv.callgraph,"",@"SHT_CUDA_CALLGRAPH"
	.align	4
	.sectionentsize	8
	.align		4
        /*0000*/ 	.word	0x00000000
	.align		4
        /*0004*/ 	.word	0xffffffff
	.align		4
        /*0008*/ 	.word	0x00000000
	.align		4
        /*000c*/ 	.word	0xfffffffe
	.align		4
        /*0010*/ 	.word	0x00000000
	.align		4
        /*0014*/ 	.word	0xfffffffd
	.align		4
        /*0018*/ 	.word	0x00000000
	.align		4
        /*001c*/ 	.word	0xfffffffc


//--------------------- .text._Z10operationCPdS_ii --------------------------
	.section	.text._Z10operationCPdS_ii,"ax",@progbits
	.align	128
        .global         _Z10operationCPdS_ii
        .type           _Z10operationCPdS_ii,@function
        .size           _Z10operationCPdS_ii,(.L_x_21 - _Z10operationCPdS_ii)
        .other          _Z10operationCPdS_ii,@"STO_CUDA_ENTRY STV_DEFAULT"
_Z10operationCPdS_ii:
.text._Z10operationCPdS_ii:
[----:B------:R-:W-:Y:S01]  /*0000*/  LDC R1, c[0x0][0x37c] ;  /* 0x0000df00ff017b82 */ /* 0x000fe20000000800 */
[----:B------:R-:W0:Y:S02]  /*0010*/  LDCU UR6, c[0x0][0x394] ;  /* 0x00007280ff0677ac */ /* 0x000e240008000800 */
[----:B0-----:R-:W-:-:S13]  /*0020*/  ISETP.LE.AND P0, PT, RZ, UR6, PT ;  /* 0x00000006ff007c0c */ /* 0x001fda000bf03270 */
[----:B------:R-:W-:Y:S05]  /*0030*/  @!P0 EXIT ;  /* 0x000000000000894d */ /* 0x000fea0003800000 */
[----:B------:R-:W0:Y:S01]  /*0040*/  S2R R0, SR_TID.X ;  /* 0x0000000000007919 */ /* 0x000e220000002100 */
[----:B------:R-:W-:Y:S02]  /*0050*/  UISETP.GE.U32.AND UP0, UPT, UR6, 0xf, UPT ;  /* 0x0000000f0600788c */ /* 0x000fe4000bf06070 */
[----:B------:R-:W-:Y:S01]  /*0060*/  UIADD3 UR5, UPT, UPT, UR6, 0x1, URZ ;  /* 0x0000000106057890 */ /* 0x000fe2000fffe0ff */
[----:B------:R-:W-:Y:S01]  /*0070*/  UMOV UR4, URZ ;  /* 0x000000ff00047c82 */ /* 0x000fe20008000000 */
[----:B------:R-:W1:Y:S02]  /*0080*/  LDCU.64 UR14, c[0x0][0x358] ;  /* 0x00006b00ff0e77ac */ /* 0x000e640008000a00 */
[----:B------:R-:W-:-:S06]  /*0090*/  ULOP3.LUT UR12, UR5, 0xf, URZ, 0xc0, !UPT ;  /* 0x0000000f050c7892 */ /* 0x000fcc000f8ec0ff */
[----:B------:R-:W-:Y:S02]  /*00a0*/  ISETP.NE.AND P0, PT, RZ, UR12, PT ;  /* 0x0000000cff007c0c */ /* 0x000fe4000bf05270 */
[----:B0-----:R-:W-:-:S04]  /*00b0*/  LOP3.LUT R0, RZ, R0, RZ, 0x33, !PT ;  /* 0x00000000ff007212 */ /* 0x001fc800078e33ff */
[----:B------:R-:W-:-:S05]  /*00c0*/  IADD3 R0, PT, PT, R0, UR6, RZ ;  /* 0x0000000600007c10 */ /* 0x000fca000fffe0ff */
[----:B------:R-:W-:Y:S01]  /*00d0*/  IMAD R0, R0, UR6, R0 ;  /* 0x0000000600007c24 */ /* 0x000fe2000f8e0200 */
[----:B-1----:R-:W-:Y:S06]  /*00e0*/  BRA.U !UP0, `(.L_x_0) ;  /* 0x0000000508487547 */ /* 0x002fec000b800000 */
[----:B------:R-:W0:Y:S01]  /*00f0*/  LDCU.128 UR8, c[0x0][0x380] ;  /* 0x00007000ff0877ac */ /* 0x000e220008000c00 */
[----:B------:R-:W-:Y:S01]  /*0100*/  MOV R6, R0 ;  /* 0x0000000000067202 */ /* 0x000fe20000000f00 */
[----:B------:R-:W-:Y:S02]  /*0110*/  ULOP3.LUT UR4, UR5, 0xfffffff0, URZ, 0xc0, !UPT ;  /* 0xfffffff005047892 */ /* 0x000fe4000f8ec0ff */
[----:B0-----:R-:W-:Y:S02]  /*0120*/  UIADD3 UR8, UP0, UPT, UR8, 0x40, URZ ;  /* 0x0000004008087890 */ /* 0x001fe4000ff1e0ff */
[----:B------:R-:W-:Y:S02]  /*0130*/  UIADD3 UR6, UP1, UPT, UR10, 0x40, URZ ;  /* 0x000000400a067890 */ /* 0x000fe4000ff3e0ff */
[----:B------:R-:W-:Y:S02]  /*0140*/  UIADD3 UR10, UPT, UPT, -UR4, URZ, URZ ;  /* 0x000000ff040a7290 */ /* 0x000fe4000fffe1ff */
[----:B------:R-:W-:-:S02]  /*0150*/  UIADD3.X UR9, UPT, UPT, URZ, UR9, URZ, UP0, !UPT ;  /* 0x00000009ff097290 */ /* 0x000fc400087fe4ff */
[----:B------:R-:W-:-:S12]  /*0160*/  UIADD3.X UR7, UPT, UPT, URZ, UR11, URZ, UP1, !UPT ;  /* 0x0000000bff077290 */ /* 0x000fd80008ffe4ff */
.L_x_1:
[----:B0-----:R-:W-:Y:S01]  /*0170*/  MOV R3, UR9 ;  /* 0x0000000900037c02 */ /* 0x001fe20008000f00 */
[----:B------:R-:W-:Y:S01]  /*0180*/  IMAD.U32 R2, RZ, RZ, UR8 ;  /* 0x00000008ff027e24 */ /* 0x000fe2000f8e00ff */
[----:B------:R-:W-:Y:S01]  /*0190*/  MOV R4, UR6 ;  /* 0x0000000600047c02 */ /* 0x000fe20008000f00 */
[----:B------:R-:W-:Y:S02]  /*01a0*/  IMAD.U32 R5, RZ, RZ, UR7 ;  /* 0x00000007ff057e24 */ /* 0x000fe4000f8e00ff */
[----:B------:R-:W-:-:S04]  /*01b0*/  IMAD.WIDE R2, R6, 0x8, R2 ;  /* 0x0000000806027825 */ /* 0x000fc800078e0202 */
[----:B------:R-:W-:Y:S01]  /*01c0*/  IMAD.WIDE R4, R6, 0x8, R4 ;  /* 0x0000000806047825 */ /* 0x000fe200078e0204 */
[----:B------:R-:W2:Y:S04]  /*01d0*/  LDG.E.64 R8, desc[UR14][R2.64+-0x40] ;  /* 0xffffc00e02087981 */ /* 0x000ea8000c1e1b00 */
[----:B------:R-:W2:Y:S02]  /*01e0*/  LDG.E.64 R10, desc[UR14][R4.64+-0x40] ;  /* 0xffffc00e040a7981 */ /* 0x000ea4000c1e1b00 */
[----:B--2---:R-:W-:Y:S02]  /*01f0*/  DADD R8, R8, -R10 ;  /* 0x0000000008087229 */ /* 0x004fe4000000080a */
[----:B------:R-:W2:Y:S05]  /*0200*/  LDG.E.64 R10, desc[UR14][R2.64+-0x38] ;  /* 0xffffc80e020a7981 */ /* 0x000eaa000c1e1b00 */
[----:B------:R0:W-:Y:S04]  /*0210*/  STG.E.64 desc[UR14][R2.64+-0x40], R8 ;  /* 0xffffc00802007986 */ /* 0x0001e8000c101b0e */
[----:B------:R-:W2:Y:S04]  /*0220*/  LDG.E.64 R12, desc[UR14][R4.64+-0x38] ;  /* 0xffffc80e040c7981 */ /* 0x000ea8000c1e1b00 */
[----:B0-----:R-:W3:Y:S01]  /*0230*/  LDG.E.64 R8, desc[UR14][R2.64+-0x20] ;  /* 0xffffe00e02087981 */ /* 0x001ee2000c1e1b00 */
[----:B--2---:R-:W-:-:S03]  /*0240*/  DADD R10, R10, -R12 ;  /* 0x000000000a0a7229 */ /* 0x004fc6000000080c */
[----:B------:R-:W2:Y:S04]  /*0250*/  LDG.E.64 R12, desc[UR14][R2.64+-0x30] ;  /* 0xffffd00e020c7981 */ /* 0x000ea8000c1e1b00 */
[----:B------:R0:W-:Y:S04]  /*0260*/  STG.E.64 desc[UR14][R2.64+-0x38], R10 ;  /* 0xffffc80a02007986 */ /* 0x0001e8000c101b0e */
[----:B------:R-:W2:Y:S04]  /*0270*/  LDG.E.64 R14, desc[UR14][R4.64+-0x30] ;  /* 0xffffd00e040e7981 */ /* 0x000ea8000c1e1b00 */
[----:B0-----:R-:W4:Y:S01]  /*0280*/  LDG.E.64 R10, desc[UR14][R2.64+-0x18] ;  /* 0xffffe80e020a7981 */ /* 0x001f22000c1e1b00 */
[----:B--2---:R-:W-:-:S03]  /*0290*/  DADD R12, R12, -R14 ;  /* 0x000000000c0c7229 */ /* 0x004fc6000000080e */
[----:B------:R-:W2:Y:S04]  /*02a0*/  LDG.E.64 R14, desc[UR14][R2.64+-0x28] ;  /* 0xffffd80e020e7981 */ /* 0x000ea8000c1e1b00 */
[----:B------:R0:W-:Y:S04]  /*02b0*/  STG.E.64 desc[UR14][R2.64+-0x30], R12 ;  /* 0xffffd00c02007986 */ /* 0x0001e8000c101b0e */
[----:B------:R-:W2:Y:S04]  /*02c0*/  LDG.E.64 R16, desc[UR14][R4.64+-0x28] ;  /* 0xffffd80e04107981 */ /* 0x000ea8000c1e1b00 */
[----:B0-----:R-:W5:Y:S01]  /*02d0*/  LDG.E.64 R12, desc[UR14][R2.64+-0x10] ;  /* 0xfffff00e020c7981 */ /* 0x001f62000c1e1b00 */
[----:B--2---:R-:W-:-:S07]  /*02e0*/  DADD R14, R14, -R16 ;  /* 0x000000000e0e7229 */ /* 0x004fce0000000810 */
[----:B------:R0:W-:Y:S04]  /*02f0*/  STG.E.64 desc[UR14][R2.64+-0x28], R14 ;  /* 0xffffd80e02007986 */ /* 0x0001e8000c101b0e */
[----:B------:R-:W3:Y:S04]  /*0300*/  LDG.E.64 R16, desc[UR14][R4.64+-0x20] ;  /* 0xffffe00e04107981 */ /* 0x000ee8000c1e1b00 */
[----:B0-----:R-:W2:Y:S01]  /*0310*/  LDG.E.64 R14, desc[UR14][R2.64+-0x8] ;  /* 0xfffff80e020e7981 */ /* 0x001ea2000c1e1b00 */
[----:B---3--:R-:W-:-:S07]  /*0320*/  DADD R8, R8, -R16 ;  /* 0x0000000008087229 */ /* 0x008fce0000000810 */
[----:B------:R0:W-:Y:S04]  /*0330*/  STG.E.64 desc[UR14][R2.64+-0x20], R8 ;  /* 0xffffe00802007986 */ /* 0x0001e8000c101b0e */
[----:B------:R-:W4:Y:S04]  /*0340*/  LDG.E.64 R16, desc[UR14][R4.64+-0x18] ;  /* 0xffffe80e04107981 */ /* 0x000f28000c1e1b00 */
[----:B0-----:R-:W3:Y:S01]  /*0350*/  LDG.E.64 R8, desc[UR14][R2.64] ;  /* 0x0000000e02087981 */ /* 0x001ee2000c1e1b00 */
[----:B----4-:R-:W-:-:S07]  /*0360*/  DADD R10, R10, -R16 ;  /* 0x000000000a0a7229 */ /* 0x010fce0000000810 */
[----:B------:R0:W-:Y:S04]  /*0370*/  STG.E.64 desc[UR14][R2.64+-0x18], R10 ;  /* 0xffffe80a02007986 */ /* 0x0001e8000c101b0e */
[----:B------:R-:W5:Y:S04]  /*0380*/  LDG.E.64 R16, desc[UR14][R4.64+-0x10] ;  /* 0xfffff00e04107981 */ /* 0x000f68000c1e1b00 */
[----:B0-----:R-:W4:Y:S01]  /*0390*/  LDG.E.64 R10, desc[UR14][R2.64+0x8] ;  /* 0x0000080e020a7981 */ /* 0x001f22000c1e1b00 */
[----:B-----5:R-:W-:-:S07]  /*03a0*/  DADD R12, R12, -R16 ;  /* 0x000000000c0c7229 */ /* 0x020fce0000000810 */
        /* <DEDUP_REMOVED lines=25> */
[----:B------:R-:W4:Y:S02]  /*0540*/  LDG.E.64 R16, desc[UR14][R4.64+0x28] ;  /* 0x0000280e04107981 */ /* 0x000f24000c1e1b00 */
[----:B----4-:R-:W-:-:S07]  /*0550*/  DADD R10, R10, -R16 ;  /* 0x000000000a0a7229 */ /* 0x010fce0000000810 */
[----:B------:R0:W-:Y:S04]  /*0560*/  STG.E.64 desc[UR14][R2.64+0x28], R10 ;  /* 0x0000280a02007986 */ /* 0x0001e8000c101b0e */
[----:B------:R-:W5:Y:S02]  /*0570*/  LDG.E.64 R16, desc[UR14][R4.64+0x30] ;  /* 0x0000300e04107981 */ /* 0x000f64000c1e1b00 */
[----:B-----5:R-:W-:-:S07]  /*0580*/  DADD R12, R12, -R16 ;  /* 0x000000000c0c7229 */ /* 0x020fce0000000810 */
[----:B------:R0:W-:Y:S04]  /*0590*/  STG.E.64 desc[UR14][R2.64+0x30], R12 ;  /* 0x0000300c02007986 */ /* 0x0001e8000c101b0e */
[----:B------:R-:W2:Y:S01]  /*05a0*/  LDG.E.64 R16, desc[UR14][R4.64+0x38] ;  /* 0x0000380e04107981 */ /* 0x000ea2000c1e1b00 */
[----:B------:R-:W-:-:S04]  /*05b0*/  UIADD3 UR10, UPT, UPT, UR10, 0x10, URZ ;  /* 0x000000100a0a7890 */ /* 0x000fc8000fffe0ff */
[----:B------:R-:W-:Y:S01]  /*05c0*/  UISETP.NE.AND UP0, UPT, UR10, URZ, UPT ;  /* 0x000000ff0a00728c */ /* 0x000fe2000bf05270 */
[----:B------:R-:W-:Y:S01]  /*05d0*/  IADD3 R6, PT, PT, R6, 0x10, RZ ;  /* 0x0000001006067810 */ /* 0x000fe20007ffe0ff */
[----:B--2---:R-:W-:-:S07]  /*05e0*/  DADD R14, R14, -R16 ;  /* 0x000000000e0e7229 */ /* 0x004fce0000000810 */
[----:B------:R0:W-:Y:S01]  /*05f0*/  STG.E.64 desc[UR14][R2.64+0x38], R14 ;  /* 0x0000380e02007986 */ /* 0x0001e2000c101b0e */
[----:B------:R-:W-:Y:S05]  /*0600*/  BRA.U UP0, `(.L_x_1) ;  /* 0xfffffff900d87547 */ /* 0x000fea000b83ffff */
.L_x_0:
[----:B------:R-:W-:Y:S05]  /*0610*/  @!P0 EXIT ;  /* 0x000000000000894d */ /* 0x000fea0003800000 */
[----:B------:R-:W-:Y:S02]  /*0620*/  UISETP.GE.U32.AND UP0, UPT, UR12, 0x8, UPT ;  /* 0x000000080c00788c */ /* 0x000fe4000bf06070 */
[----:B------:R-:W-:-:S06]  /*0630*/  ULOP3.LUT UR6, UR5, 0x7, URZ, 0xc0, !UPT ;  /* 0x0000000705067892 */ /* 0x000fcc000f8ec0ff */
[----:B------:R-:W-:Y:S01]  /*0640*/  ISETP.NE.AND P0, PT, RZ, UR6, PT ;  /* 0x00000006ff007c0c */ /* 0x000fe2000bf05270 */
[----:B------:R-:W-:-:S12]  /*0650*/  BRA.U !UP0, `(.L_x_2) ;  /* 0x0000000108987547 */ /* 0x000fd8000b800000 */
[----:B0-----:R-:W0:Y:S01]  /*0660*/  LDC.64 R2, c[0x0][0x380] ;  /* 0x0000e000ff027b82 */ /* 0x001e220000000a00 */
[----:B------:R-:W-:-:S07]  /*0670*/  IADD3 R7, PT, PT, R0, UR4, RZ ;  /* 0x0000000400077c10 */ /* 0x000fce000fffe0ff */
[----:B------:R-:W1:Y:S01]  /*0680*/  LDC.64 R4, c[0x0][0x388] ;  /* 0x0000e200ff047b82 */ /* 0x000e620000000a00 */
[----:B0-----:R-:W-:-:S04]  /*0690*/  IMAD.WIDE R2, R7, 0x8, R2 ;  /* 0x0000000807027825 */ /* 0x001fc800078e0202 */
[----:B-1----:R-:W-:Y:S02]  /*06a0*/  IMAD.WIDE R4, R7, 0x8, R4 ;  /* 0x0000000807047825 */ /* 0x002fe400078e0204 */
        /* <DEDUP_REMOVED lines=30> */
[----:B------:R-:W-:Y:S01]  /*0890*/  UIADD3 UR4, UPT, UPT, UR4, 0x8, URZ ;  /* 0x0000000804047890 */ /* 0x000fe2000fffe0ff */
[----:B--2---:R-:W-:-:S07]  /*08a0*/  DADD R12, R12, -R14 ;  /* 0x000000000c0c7229 */ /* 0x004fce000000080e */
[----:B------:R1:W-:Y:S04]  /*08b0*/  STG.E.64 desc[UR14][R2.64+0x38], R12 ;  /* 0x0000380c02007986 */ /* 0x0003e8000c101b0e */
.L_x_2:
[----:B------:R-:W-:Y:S05]  /*08c0*/  @!P0 EXIT ;  /* 0x000000000000894d */ /* 0x000fea0003800000 */
[----:B------:R-:W-:Y:S02]  /*08d0*/  UISETP.GE.U32.AND UP0, UPT, UR6, 0x4, UPT ;  /* 0x000000040600788c */ /* 0x000fe4000bf06070 */
[----:B------:R-:W-:-:S06]  /*08e0*/  ULOP3.LUT UR5, UR5, 0x3, URZ, 0xc0, !UPT ;  /* 0x0000000305057892 */ /* 0x000fcc000f8ec0ff */
[----:B------:R-:W-:Y:S01]  /*08f0*/  ISETP.NE.AND P0, PT, RZ, UR5, PT ;  /* 0x00000005ff007c0c */ /* 0x000fe2000bf05270 */
[----:B------:R-:W-:-:S12]  /*0900*/  BRA.U !UP0, `(.L_x_3) ;  /* 0x0000000108587547 */ /* 0x000fd8000b800000 */
[----:B01----:R-:W0:Y:S01]  /*0910*/  LDC.64 R2, c[0x0][0x380] ;  /* 0x0000e000ff027b82 */ /* 0x003e220000000a00 */
[----:B------:R-:W-:-:S07]  /*0920*/  VIADD R15, R0, UR4 ;  /* 0x00000004000f7c36 */ /* 0x000fce0008000000 */
        /* <DEDUP_REMOVED lines=8> */
[----:B------:R-:W2:Y:S02]  /*09b0*/  LDG.E.64 R8, desc[UR14][R14.64+0x8] ;  /* 0x0000080e0e087981 */ /* 0x000ea4000c1e1b00 */
[----:B--2---:R-:W-:-:S02]  /*09c0*/  DADD R6, R6, -R8 ;  /* 0x0000000006067229 */ /* 0x004fc40000000808 */
[----:B------:R-:W2:Y:S05]  /*09d0*/  LDG.E.64 R8, desc[UR14][R2.64+0x10] ;  /* 0x0000100e02087981 */ /* 0x000eaa000c1e1b00 */
[----:B------:R3:W-:Y:S04]  /*09e0*/  STG.E.64 desc[UR14][R2.64+0x8], R6 ;  /* 0x0000080602007986 */ /* 0x0007e8000c101b0e */
[----:B------:R-:W2:Y:S02]  /*09f0*/  LDG.E.64 R10, desc[UR14][R14.64+0x10] ;  /* 0x0000100e0e0a7981 */ /* 0x000ea4000c1e1b00 */
[----:B--2---:R-:W-:-:S02]  /*0a00*/  DADD R8, R8, -R10 ;  /* 0x0000000008087229 */ /* 0x004fc4000000080a */
[----:B------:R-:W2:Y:S05]  /*0a10*/  LDG.E.64 R10, desc[UR14][R2.64+0x18] ;  /* 0x0000180e020a7981 */ /* 0x000eaa000c1e1b00 */
[----:B------:R3:W-:Y:S04]  /*0a20*/  STG.E.64 desc[UR14][R2.64+0x10], R8 ;  /* 0x0000100802007986 */ /* 0x0007e8000c101b0e */
[----:B------:R-:W2:Y:S01]  /*0a30*/  LDG.E.64 R12, desc[UR14][R14.64+0x18] ;  /* 0x0000180e0e0c7981 */ /* 0x000ea2000c1e1b00 */
[----:B------:R-:W-:Y:S01]  /*0a40*/  UIADD3 UR4, UPT, UPT, UR4, 0x4, URZ ;  /* 0x0000000404047890 */ /* 0x000fe2000fffe0ff */
[----:B--2---:R-:W-:-:S07]  /*0a50*/  DADD R10, R10, -R12 ;  /* 0x000000000a0a7229 */ /* 0x004fce000000080c */
[----:B------:R3:W-:Y:S04]  /*0a60*/  STG.E.64 desc[UR14][R2.64+0x18], R10 ;  /* 0x0000180a02007986 */ /* 0x0007e8000c101b0e */
.L_x_3:
[----:B------:R-:W-:Y:S05]  /*0a70*/  @!P0 EXIT ;  /* 0x000000000000894d */ /* 0x000fea0003800000 */
[----:B01-3--:R-:W0:Y:S01]  /*0a80*/  LDC.64 R10, c[0x0][0x380] ;  /* 0x0000e000ff0a7b82 */ /* 0x00be220000000a00 */
[----:B------:R-:W-:Y:S01]  /*0a90*/  IADD3 R13, PT, PT, R0, UR4, RZ ;  /* 0x00000004000d7c10 */ /* 0x000fe2000fffe0ff */
[----:B------:R-:W-:-:S06]  /*0aa0*/  UIADD3 UR5, UPT, UPT, -UR5, URZ, URZ ;  /* 0x000000ff05057290 */ /* 0x000fcc000fffe1ff */
[----:B------:R-:W1:Y:S06]  /*0ab0*/  LDC.64 R8, c[0x0][0x388] ;  /* 0x0000e200ff087b82 */ /* 0x000e6c0000000a00 */
.L_x_4:
[----:B-1----:R-:W-:-:S04]  /*0ac0*/  IMAD.WIDE R2, R13, 0x8, R8 ;  /* 0x000000080d027825 */ /* 0x002fc800078e0208 */
[C---:B0-2---:R-:W-:Y:S02]  /*0ad0*/  IMAD.WIDE R4, R13.reuse, 0x8, R10 ;  /* 0x000000080d047825 */ /* 0x045fe400078e020a */
[----:B------:R-:W2:Y:S04]  /*0ae0*/  LDG.E.64 R2, desc[UR14][R2.64] ;  /* 0x0000000e02027981 */ /* 0x000ea8000c1e1b00 */
[----:B------:R-:W2:Y:S01]  /*0af0*/  LDG.E.64 R6, desc[UR14][R4.64] ;  /* 0x0000000e04067981 */ /* 0x000ea2000c1e1b00 */
[----:B------:R-:W-:Y:S01]  /*0b00*/  UIADD3 UR5, UPT, UPT, UR5, 0x1, URZ ;  /* 0x0000000105057890 */ /* 0x000fe2000fffe0ff */
[----:B------:R-:W-:-:S03]  /*0b10*/  IADD3 R13, PT, PT, R13, 0x1, RZ ;  /* 0x000000010d0d7810 */ /* 0x000fc60007ffe0ff */
[----:B------:R-:W-:Y:S01]  /*0b20*/  UISETP.NE.AND UP0, UPT, UR5, URZ, UPT ;  /* 0x000000ff0500728c */ /* 0x000fe2000bf05270 */
[----:B--2---:R-:W-:-:S07]  /*0b30*/  DADD R6, R6, -R2 ;  /* 0x0000000006067229 */ /* 0x004fce0000000802 */
[----:B------:R2:W-:Y:S01]  /*0b40*/  STG.E.64 desc[UR14][R4.64], R6 ;  /* 0x0000000604007986 */ /* 0x0005e2000c101b0e */
[----:B------:R-:W-:Y:S05]  /*0b50*/  BRA.U UP0, `(.L_x_4) ;  /* 0xfffffffd00d87547 */ /* 0x000fea000b83ffff */
[----:B------:R-:W-:Y:S05]  /*0b60*/  EXIT ;  /* 0x000000000000794d */ /* 0x000fea0003800000 */
.L_x_5:
[----:B------:R-:W-:-:S00]  /*0b70*/  BRA `(.L_x_5) ;  /* 0xfffffffc00fc7947 */ /* 0x000fc0000383ffff */
[----:B------:R-:W-:-:S00]  /*0b80*/  NOP ;  /* 0x0000000000007918 */ /* 0x000fc00000000000 */
[----:B------:R-:W-:-:S00]  /*0b90*/  NOP ;  /* 0x0000000000007918 */ /* 0x000fc00000000000 */
[----:B------:R-:W-:-:S00]  /*0ba0*/  NOP ;  /* 0x0000000000007918 */ /* 0x000fc00000000000 */
[----:B------:R-:W-:-:S00]  /*0bb0*/  NOP ;  /* 0x0000000000007918 */ /* 0x000fc00000000000 */
[----:B------:R-:W-:-:S00]  /*0bc0*/  NOP ;  /* 0x0000000000007918 */ /* 0x000fc00000000000 */
[----:B------:R-:W-:-:S00]  /*0bd0*/  NOP ;  /* 0x0000000000007918 */ /* 0x000fc00000000000 */
[----:B------:R-:W-:-:S00]  /*0be0*/  NOP ;  /* 0x0000000000007918 */ /* 0x000fc00000000000 */
[----:B------:R-:W-:-:S00]  /*0bf0*/  NOP ;  /* 0x0000000000007918 */ /* 0x000fc00000000000 */
.L_x_21:


//--------------------- .text._Z10operationBPdS_S_ii --------------------------
	.section	.text._Z10operationBPdS_S_ii,"ax",@progbits
	.align	128
        .global         _Z10operationBPdS_S_ii
        .type           _Z10operationBPdS_S_ii,@function
        .size           _Z10operationBPdS_S_ii,(.L_x_22 - _Z10operationBPdS_S_ii)
        .other          _Z10operationBPdS_S_ii,@"STO_CUDA_ENTRY STV_DEFAULT"
_Z10operationBPdS_S_ii:
.text._Z10operationBPdS_S_ii:
[----:B------:R-:W-:Y:S01]  /*0000*/  LDC R1, c[0x0][0x37c] ;  /* 0x0000df00ff017b82 */ /* 0x000fe20000000800 */
[----:B------:R-:W0:Y:S02]  /*0010*/  LDCU UR6, c[0x0][0x39c] ;  /* 0x00007380ff0677ac */ /* 0x000e240008000800 */
[----:B0-----:R-:W-:-:S13]  /*0020*/  ISETP.LE.AND P0, PT, RZ, UR6, PT ;  /* 0x00000006ff007c0c */ /* 0x001fda000bf03270 */
[----:B------:R-:W-:Y:S05]  /*0030*/  @!P0 EXIT ;  /* 0x000000000000894d */ /* 0x000fea0003800000 */
[----:B------:R-:W0:Y:S01]  /*0040*/  S2R R0, SR_TID.X ;  /* 0x0000000000007919 */ /* 0x000e220000002100 */
[----:B------:R-:W1:Y:S01]  /*0050*/  LDC.64 R2, c[0x0][0x388] ;  /* 0x0000e200ff027b82 */ /* 0x000e620000000a00 */
[----:B------:R-:W2:Y:S01]  /*0060*/  LDCU UR5, c[0x0][0x398] ;  /* 0x00007300ff0577ac */ /* 0x000ea20008000800 */
[----:B------:R-:W-:Y:S02]  /*0070*/  UISETP.GE.U32.AND UP0, UPT, UR6, 0xf, UPT ;  /* 0x0000000f0600788c */ /* 0x000fe4000bf06070 */
[----:B------:R-:W-:Y:S01]  /*0080*/  UIADD3 UR4, UPT, UPT, UR6, 0x1, URZ ;  /* 0x0000000106047890 */ /* 0x000fe2000fffe0ff */
[----:B------:R-:W3:Y:S03]  /*0090*/  LDCU.64 UR14, c[0x0][0x358] ;  /* 0x00006b00ff0e77ac */ /* 0x000ee60008000a00 */
[----:B------:R-:W-:-:S06]  /*00a0*/  ULOP3.LUT UR10, UR4, 0xf, URZ, 0xc0, !UPT ;  /* 0x0000000f040a7892 */ /* 0x000fcc000f8ec0ff */
[----:B------:R-:W-:Y:S01]  /*00b0*/  ISETP.NE.AND P0, PT, RZ, UR10, PT ;  /* 0x0000000aff007c0c */ /* 0x000fe2000bf05270 */
[----:B--2---:R-:W-:Y:S01]  /*00c0*/  UIMAD UR5, UR6, UR5, UR5 ;  /* 0x00000005060572a4 */ /* 0x004fe2000f8e0205 */
[----:B0-----:R-:W-:-:S04]  /*00d0*/  LOP3.LUT R0, RZ, R0, RZ, 0x33, !PT ;  /* 0x00000000ff007212 */ /* 0x001fc800078e33ff */
[----:B------:R-:W-:Y:S01]  /*00e0*/  IADD3 R5, PT, PT, R0, UR6, RZ ;  /* 0x0000000600057c10 */ /* 0x000fe2000fffe0ff */
[----:B------:R-:W-:-:S04]  /*00f0*/  IMAD.MOV.U32 R0, RZ, RZ, RZ ;  /* 0x000000ffff007224 */ /* 0x000fc800078e00ff */
[----:B-1----:R-:W-:-:S04]  /*0100*/  IMAD.WIDE R2, R5, 0x8, R2 ;  /* 0x0000000805027825 */ /* 0x002fc800078e0202 */
[----:B------:R-:W-:Y:S01]  /*0110*/  IMAD R5, R5, UR6, R5 ;  /* 0x0000000605057c24 */ /* 0x000fe2000f8e0205 */
[----:B---3--:R-:W-:Y:S06]  /*0120*/  BRA.U !UP0, `(.L_x_6) ;  /* 0x0000000508587547 */ /* 0x008fec000b800000 */
[----:B------:R-:W0:Y:S01]  /*0130*/  LDCU.64 UR8, c[0x0][0x380] ;  /* 0x00007000ff0877ac */ /* 0x000e220008000a00 */
[----:B------:R-:W-:Y:S01]  /*0140*/  MOV R4, R5 ;  /* 0x0000000500047202 */ /* 0x000fe20000000f00 */
[----:B------:R-:W-:Y:S01]  /*0150*/  IMAD.U32 R8, RZ, RZ, UR5 ;  /* 0x00000005ff087e24 */ /* 0x000fe2000f8e00ff */
[----:B------:R-:W1:Y:S01]  /*0160*/  LDCU.64 UR6, c[0x0][0x390] ;  /* 0x00007200ff0677ac */ /* 0x000e620008000a00 */
[----:B------:R-:W-:-:S04]  /*0170*/  ULOP3.LUT UR11, UR4, 0xfffffff0, URZ, 0xc0, !UPT ;  /* 0xfffffff0040b7892 */ /* 0x000fc8000f8ec0ff */
[----:B------:R-:W-:Y:S02]  /*0180*/  UIADD3 UR12, UPT, UPT, -UR11, URZ, URZ ;  /* 0x000000ff0b0c7290 */ /* 0x000fe4000fffe1ff */
[----:B------:R-:W-:Y:S01]  /*0190*/  MOV R0, UR11 ;  /* 0x0000000b00007c02 */ /* 0x000fe20008000f00 */
[----:B0-----:R-:W-:Y:S02]  /*01a0*/  UIADD3 UR8, UP0, UPT, UR8, 0x40, URZ ;  /* 0x0000004008087890 */ /* 0x001fe4000ff1e0ff */
[----:B-1----:R-:W-:Y:S02]  /*01b0*/  UIADD3 UR6, UP1, UPT, UR6, 0x40, URZ ;  /* 0x0000004006067890 */ /* 0x002fe4000ff3e0ff */
[----:B------:R-:W-:Y:S02]  /*01c0*/  UIADD3.X UR9, UPT, UPT, URZ, UR9, URZ, UP0, !UPT ;  /* 0x00000009ff097290 */ /* 0x000fe400087fe4ff */
[----:B------:R-:W-:-:S12]  /*01d0*/  UIADD3.X UR7, UPT, UPT, URZ, UR7, URZ, UP1, !UPT ;  /* 0x00000007ff077290 */ /* 0x000fd80008ffe4ff */
.L_x_7:
[----:B------:R-:W-:Y:S01]  /*01e0*/  MOV R7, UR9 ;  /* 0x0000000900077c02 */ /* 0x000fe20008000f00 */
[----:B------:R-:W-:Y:S01]  /*01f0*/  IMAD.U32 R6, RZ, RZ, UR8 ;  /* 0x00000008ff067e24 */ /* 0x000fe2000f8e00ff */
[----:B0-----:R-:W2:Y:S03]  /*0200*/  LDG.E.64 R12, desc[UR14][R2.64] ;  /* 0x0000000e020c7981 */ /* 0x001ea6000c1e1b00 */
[----:B------:R-:W-:-:S05]  /*0210*/  IMAD.WIDE R6, R8, 0x8, R6 ;  /* 0x0000000808067825 */ /* 0x000fca00078e0206 */
[----:B------:R-:W2:Y:S01]  /*0220*/  LDG.E.64 R10, desc[UR14][R6.64+-0x40] ;  /* 0xffffc00e060a7981 */ /* 0x000ea2000c1e1b00 */
[----:B------:R-:W-:Y:S01]  /*0230*/  MOV R15, UR7 ;  /* 0x00000007000f7c02 */ /* 0x000fe20008000f00 */
[----:B------:R-:W-:Y:S01]  /*0240*/  IMAD.U32 R14, RZ, RZ, UR6 ;  /* 0x00000006ff0e7e24 */ /* 0x000fe2000f8e00ff */
[----:B--2---:R-:W-:-:S03]  /*0250*/  DMUL R12, R10, R12 ;  /* 0x0000000c0a0c7228 */ /* 0x004fc60000000000 */
[----:B------:R-:W-:-:S05]  /*0260*/  IMAD.WIDE R10, R4, 0x8, R14 ;  /* 0x00000008040a7825 */ /* 0x000fca00078e020e */
[----:B------:R0:W-:Y:S04]  /*0270*/  STG.E.64 desc[UR14][R10.64+-0x40], R12 ;  /* 0xffffc00c0a007986 */ /* 0x0001e8000c101b0e */
[----:B------:R-:W2:Y:S04]  /*0280*/  LDG.E.64 R14, desc[UR14][R6.64+-0x38] ;  /* 0xffffc80e060e7981 */ /* 0x000ea8000c1e1b00 */
[----:B------:R-:W2:Y:S02]  /*0290*/  LDG.E.64 R16, desc[UR14][R2.64] ;  /* 0x0000000e02107981 */ /* 0x000ea4000c1e1b00 */
[----:B--2---:R-:W-:-:S07]  /*02a0*/  DMUL R14, R14, R16 ;  /* 0x000000100e0e7228 */ /* 0x004fce0000000000 */
[----:B------:R1:W-:Y:S04]  /*02b0*/  STG.E.64 desc[UR14][R10.64+-0x38], R14 ;  /* 0xffffc80e0a007986 */ /* 0x0003e8000c101b0e */
[----:B------:R-:W2:Y:S04]  /*02c0*/  LDG.E.64 R16, desc[UR14][R6.64+-0x30] ;  /* 0xffffd00e06107981 */ /* 0x000ea8000c1e1b00 */
[----:B------:R-:W2:Y:S02]  /*02d0*/  LDG.E.64 R18, desc[UR14][R2.64] ;  /* 0x0000000e02127981 */ /* 0x000ea4000c1e1b00 */
[----:B--2---:R-:W-:-:S07]  /*02e0*/  DMUL R16, R16, R18 ;  /* 0x0000001210107228 */ /* 0x004fce0000000000 */
[----:B------:R2:W-:Y:S04]  /*02f0*/  STG.E.64 desc[UR14][R10.64+-0x30], R16 ;  /* 0xffffd0100a007986 */ /* 0x0005e8000c101b0e */
[----:B------:R-:W3:Y:S04]  /*0300*/  LDG.E.64 R18, desc[UR14][R6.64+-0x28] ;  /* 0xffffd80e06127981 */ /* 0x000ee8000c1e1b00 */
[----:B------:R-:W3:Y:S02]  /*0310*/  LDG.E.64 R20, desc[UR14][R2.64] ;  /* 0x0000000e02147981 */ /* 0x000ee4000c1e1b00 */
[----:B---3--:R-:W-:-:S07]  /*0320*/  DMUL R18, R18, R20 ;  /* 0x0000001412127228 */ /* 0x008fce0000000000 */
[----:B------:R3:W-:Y:S04]  /*0330*/  STG.E.64 desc[UR14][R10.64+-0x28], R18 ;  /* 0xffffd8120a007986 */ /* 0x0007e8000c101b0e */
[----:B0-----:R-:W4:Y:S04]  /*0340*/  LDG.E.64 R12, desc[UR14][R6.64+-0x20] ;  /* 0xffffe00e060c7981 */ /* 0x001f28000c1e1b00 */
[----:B------:R-:W4:Y:S02]  /*0350*/  LDG.E.64 R20, desc[UR14][R2.64] ;  /* 0x0000000e02147981 */ /* 0x000f24000c1e1b00 */
[----:B----4-:R-:W-:-:S07]  /*0360*/  DMUL R12, R12, R20 ;  /* 0x000000140c0c7228 */ /* 0x010fce0000000000 */
[----:B------:R0:W-:Y:S04]  /*0370*/  STG.E.64 desc[UR14][R10.64+-0x20], R12 ;  /* 0xffffe00c0a007986 */ /* 0x0001e8000c101b0e */
[----:B-1----:R-:W4:Y:S04]  /*0380*/  LDG.E.64 R14, desc[UR14][R6.64+-0x18] ;  /* 0xffffe80e060e7981 */ /* 0x002f28000c1e1b00 */
[----:B------:R-:W4:Y:S02]  /*0390*/  LDG.E.64 R20, desc[UR14][R2.64] ;  /* 0x0000000e02147981 */ /* 0x000f24000c1e1b00 */
[----:B----4-:R-:W-:-:S07]  /*03a0*/  DMUL R14, R14, R20 ;  /* 0x000000140e0e7228 */ /* 0x010fce0000000000 */
[----:B------:R1:W-:Y:S04]  /*03b0*/  STG.E.64 desc[UR14][R10.64+-0x18], R14 ;  /* 0xffffe80e0a007986 */ /* 0x0003e8000c101b0e */
[----:B--2---:R-:W2:Y:S04]  /*03c0*/  LDG.E.64 R16, desc[UR14][R6.64+-0x10] ;  /* 0xfffff00e06107981 */ /* 0x004ea8000c1e1b00 */
[----:B------:R-:W2:Y:S02]  /*03d0*/  LDG.E.64 R20, desc[UR14][R2.64] ;  /* 0x0000000e02147981 */ /* 0x000ea4000c1e1b00 */
[----:B--2---:R-:W-:-:S07]  /*03e0*/  DMUL R16, R16, R20 ;  /* 0x0000001410107228 */ /* 0x004fce0000000000 */
[----:B------:R2:W-:Y:S04]  /*03f0*/  STG.E.64 desc[UR14][R10.64+-0x10], R16 ;  /* 0xfffff0100a007986 */ /* 0x0005e8000c101b0e */
[----:B---3--:R-:W3:Y:S04]  /*0400*/  LDG.E.64 R18, desc[UR14][R6.64+-0x8] ;  /* 0xfffff80e06127981 */ /* 0x008ee8000c1e1b00 */
        /* <DEDUP_REMOVED lines=31> */
[----:B---3--:R-:W2:Y:S04]  /*0600*/  LDG.E.64 R18, desc[UR14][R6.64+0x38] ;  /* 0x0000380e06127981 */ /* 0x008ea8000c1e1b00 */
[----:B------:R-:W2:Y:S01]  /*0610*/  LDG.E.64 R20, desc[UR14][R2.64] ;  /* 0x0000000e02147981 */ /* 0x000ea2000c1e1b00 */
[----:B------:R-:W-:-:S04]  /*0620*/  UIADD3 UR12, UPT, UPT, UR12, 0x10, URZ ;  /* 0x000000100c0c7890 */ /* 0x000fc8000fffe0ff */
[----:B------:R-:W-:Y:S01]  /*0630*/  UISETP.NE.AND UP0, UPT, UR12, URZ, UPT ;  /* 0x000000ff0c00728c */ /* 0x000fe2000bf05270 */
[----:B------:R-:W-:Y:S01]  /*0640*/  VIADD R8, R8, 0x10 ;  /* 0x0000001008087836 */ /* 0x000fe20000000000 */
[----:B------:R-:W-:Y:S01]  /*0650*/  IADD3 R4, PT, PT, R4, 0x10, RZ ;  /* 0x0000001004047810 */ /* 0x000fe20007ffe0ff */
[----:B--2---:R-:W-:-:S07]  /*0660*/  DMUL R18, R18, R20 ;  /* 0x0000001412127228 */ /* 0x004fce0000000000 */
[----:B------:R0:W-:Y:S01]  /*0670*/  STG.E.64 desc[UR14][R10.64+0x38], R18 ;  /* 0x000038120a007986 */ /* 0x0001e2000c101b0e */
[----:B------:R-:W-:Y:S05]  /*0680*/  BRA.U UP0, `(.L_x_7) ;  /* 0xfffffff900d47547 */ /* 0x000fea000b83ffff */
.L_x_6:
[----:B------:R-:W-:Y:S05]  /*0690*/  @!P0 EXIT ;  /* 0x000000000000894d */ /* 0x000fea0003800000 */
[----:B------:R-:W-:Y:S02]  /*06a0*/  UISETP.GE.U32.AND UP0, UPT, UR10, 0x8, UPT ;  /* 0x000000080a00788c */ /* 0x000fe4000bf06070 */
[----:B------:R-:W-:-:S06]  /*06b0*/  ULOP3.LUT UR6, UR4, 0x7, URZ, 0xc0, !UPT ;  /* 0x0000000704067892 */ /* 0x000fcc000f8ec0ff */
[----:B------:R-:W-:Y:S01]  /*06c0*/  ISETP.NE.AND P0, PT, RZ, UR6, PT ;  /* 0x00000006ff007c0c */ /* 0x000fe2000bf05270 */
[----:B------:R-:W-:-:S12]  /*06d0*/  BRA.U !UP0, `(.L_x_8) ;  /* 0x00000001089c7547 */ /* 0x000fd8000b800000 */
[----:B------:R-:W1:Y:S01]  /*06e0*/  LDC.64 R6, c[0x0][0x380] ;  /* 0x0000e000ff067b82 */ /* 0x000e620000000a00 */
[----:B------:R-:W-:Y:S01]  /*06f0*/  IADD3 R9, PT, PT, R0, UR5, RZ ;  /* 0x0000000500097c10 */ /* 0x000fe2000fffe0ff */
[----:B0-----:R-:W2:Y:S06]  /*0700*/  LDG.E.64 R10, desc[UR14][R2.64] ;  /* 0x0000000e020a7981 */ /* 0x001eac000c1e1b00 */
[----:B------:R-:W0:Y:S01]  /*0710*/  LDC.64 R12, c[0x0][0x390] ;  /* 0x0000e400ff0c7b82 */ /* 0x000e220000000a00 */
[----:B-1----:R-:W-:-:S05]  /*0720*/  IMAD.WIDE R6, R9, 0x8, R6 ;  /* 0x0000000809067825 */ /* 0x002fca00078e0206 */
[----:B------:R-:W2:Y:S01]  /*0730*/  LDG.E.64 R8, desc[UR14][R6.64] ;  /* 0x0000000e06087981 */ /* 0x000ea2000c1e1b00 */
[----:B------:R-:W-:Y:S01]  /*0740*/  IMAD.IADD R15, R5, 0x1, R0 ;  /* 0x00000001050f7824 */ /* 0x000fe200078e0200 */
[----:B--2---:R-:W-:-:S03]  /*0750*/  DMUL R10, R8, R10 ;  /* 0x0000000a080a7228 */ /* 0x004fc60000000000 */
[----:B0-----:R-:W-:-:S05]  /*0760*/  IMAD.WIDE R8, R15, 0x8, R12 ;  /* 0x000000080f087825 */ /* 0x001fca00078e020c */
        /* <DEDUP_REMOVED lines=17> */
[----:B-1----:R-:W5:Y:S04]  /*0880*/  LDG.E.64 R12, desc[UR14][R6.64+0x28] ;  /* 0x0000280e060c7981 */ /* 0x002f68000c1e1b00 */
[----:B------:R-:W5:Y:S02]  /*0890*/  LDG.E.64 R18, desc[UR14][R2.64] ;  /* 0x0000000e02127981 */ /* 0x000f64000c1e1b00 */
[----:B-----5:R-:W-:-:S07]  /*08a0*/  DMUL R12, R12, R18 ;  /* 0x000000120c0c7228 */ /* 0x020fce0000000000 */
[----:B------:R4:W-:Y:S04]  /*08b0*/  STG.E.64 desc[UR14][R8.64+0x28], R12 ;  /* 0x0000280c08007986 */ /* 0x0009e8000c101b0e */
[----:B--2---:R-:W2:Y:S04]  /*08c0*/  LDG.E.64 R14, desc[UR14][R6.64+0x30] ;  /* 0x0000300e060e7981 */ /* 0x004ea8000c1e1b00 */
[----:B------:R-:W2:Y:S02]  /*08d0*/  LDG.E.64 R18, desc[UR14][R2.64] ;  /* 0x0000000e02127981 */ /* 0x000ea4000c1e1b00 */
[----:B--2---:R-:W-:-:S07]  /*08e0*/  DMUL R14, R14, R18 ;  /* 0x000000120e0e7228 */ /* 0x004fce0000000000 */
[----:B------:R4:W-:Y:S04]  /*08f0*/  STG.E.64 desc[UR14][R8.64+0x30], R14 ;  /* 0x0000300e08007986 */ /* 0x0009e8000c101b0e */
[----:B---3--:R-:W2:Y:S04]  /*0900*/  LDG.E.64 R16, desc[UR14][R6.64+0x38] ;  /* 0x0000380e06107981 */ /* 0x008ea8000c1e1b00 */
[----:B------:R-:W2:Y:S01]  /*0910*/  LDG.E.64 R18, desc[UR14][R2.64] ;  /* 0x0000000e02127981 */ /* 0x000ea2000c1e1b00 */
[----:B------:R-:W-:Y:S01]  /*0920*/  IADD3 R0, PT, PT, R0, 0x8, RZ ;  /* 0x0000000800007810 */ /* 0x000fe20007ffe0ff */
[----:B--2---:R-:W-:-:S07]  /*0930*/  DMUL R16, R16, R18 ;  /* 0x0000001210107228 */ /* 0x004fce0000000000 */
[----:B------:R4:W-:Y:S04]  /*0940*/  STG.E.64 desc[UR14][R8.64+0x38], R16 ;  /* 0x0000381008007986 */ /* 0x0009e8000c101b0e */
.L_x_8:
[----:B------:R-:W-:Y:S05]  /*0950*/  @!P0 EXIT ;  /* 0x000000000000894d */ /* 0x000fea0003800000 */
[----:B------:R-:W-:Y:S02]  /*0960*/  UISETP.GE.U32.AND UP0, UPT, UR6, 0x4, UPT ;  /* 0x000000040600788c */ /* 0x000fe4000bf06070 */
[----:B------:R-:W-:-:S06]  /*0970*/  ULOP3.LUT UR4, UR4, 0x3, URZ, 0xc0, !UPT ;  /* 0x0000000304047892 */ /* 0x000fcc000f8ec0ff */
[----:B------:R-:W-:Y:S01]  /*0980*/  ISETP.NE.AND P0, PT, RZ, UR4, PT ;  /* 0x00000004ff007c0c */ /* 0x000fe2000bf05270 */
[----:B------:R-:W-:-:S12]  /*0990*/  BRA.U !UP0, `(.L_x_9) ;  /* 0x00000001085c7547 */ /* 0x000fd8000b800000 */
[----:B----4-:R-:W1:Y:S01]  /*09a0*/  LDC.64 R8, c[0x0][0x380] ;  /* 0x0000e000ff087b82 */ /* 0x010e620000000a00 */
        /* <DEDUP_REMOVED lines=17> */
[----:B------:R-:W2:Y:S04]  /*0ac0*/  LDG.E.64 R16, desc[UR14][R8.64+0x18] ;  /* 0x0000180e08107981 */ /* 0x000ea8000c1e1b00 */
[----:B------:R-:W2:Y:S01]  /*0ad0*/  LDG.E.64 R18, desc[UR14][R2.64] ;  /* 0x0000000e02127981 */ /* 0x000ea2000c1e1b00 */
[----:B------:R-:W-:Y:S01]  /*0ae0*/  IADD3 R0, PT, PT, R0, 0x4, RZ ;  /* 0x0000000400007810 */ /* 0x000fe20007ffe0ff */
[----:B--2---:R-:W-:-:S07]  /*0af0*/  DMUL R16, R16, R18 ;  /* 0x0000001210107228 */ /* 0x004fce0000000000 */
[----:B------:R1:W-:Y:S04]  /*0b00*/  STG.E.64 desc[UR14][R6.64+0x18], R16 ;  /* 0x0000181006007986 */ /* 0x0003e8000c101b0e */
.L_x_9:
[----:B------:R-:W-:Y:S05]  /*0b10*/  @!P0 EXIT ;  /* 0x000000000000894d */ /* 0x000fea0003800000 */
[----:B01--4-:R-:W0:Y:S01]  /*0b20*/  LDC.64 R10, c[0x0][0x390] ;  /* 0x0000e400ff0a7b82 */ /* 0x013e220000000a00 */
[----:B------:R-:W-:Y:S01]  /*0b30*/  IADD3 R15, PT, PT, R5, R0, RZ ;  /* 0x00000000050f7210 */ /* 0x000fe20007ffe0ff */
[----:B------:R-:W-:Y:S01]  /*0b40*/  VIADD R17, R0, UR5 ;  /* 0x0000000500117c36 */ /* 0x000fe20008000000 */
[----:B------:R-:W-:-:S05]  /*0b50*/  UIADD3 UR4, UPT, UPT, -UR4, URZ, URZ ;  /* 0x000000ff04047290 */ /* 0x000fca000fffe1ff */
[----:B------:R-:W1:Y:S07]  /*0b60*/  LDC.64 R12, c[0x0][0x380] ;  /* 0x0000e000ff0c7b82 */ /* 0x000e6e0000000a00 */
.L_x_10:
[C---:B-1----:R-:W-:Y:S01]  /*0b70*/  IMAD.WIDE R6, R17.reuse, 0x8, R12 ;  /* 0x0000000811067825 */ /* 0x042fe200078e020c */
[----:B--2---:R-:W2:Y:S05]  /*0b80*/  LDG.E.64 R4, desc[UR14][R2.64] ;  /* 0x0000000e02047981 */ /* 0x004eaa000c1e1b00 */
[----:B------:R-:W2:Y:S01]  /*0b90*/  LDG.E.64 R6, desc[UR14][R6.64] ;  /* 0x0000000e06067981 */ /* 0x000ea2000c1e1b00 */
[----:B------:R-:W-:Y:S01]  /*0ba0*/  UIADD3 UR4, UPT, UPT, UR4, 0x1, URZ ;  /* 0x0000000104047890 */ /* 0x000fe2000fffe0ff */
[----:B------:R-:W-:-:S03]  /*0bb0*/  IADD3 R17, PT, PT, R17, 0x1, RZ ;  /* 0x0000000111117810 */ /* 0x000fc60007ffe0ff */
[----:B------:R-:W-:Y:S01]  /*0bc0*/  UISETP.NE.AND UP0, UPT, UR4, URZ, UPT ;  /* 0x000000ff0400728c */ /* 0x000fe2000bf05270 */
[----:B--2---:R-:W-:Y:S01]  /*0bd0*/  DMUL R8, R6, R4 ;  /* 0x0000000406087228 */ /* 0x004fe20000000000 */
[C---:B0-----:R-:W-:Y:S01]  /*0be0*/  IMAD.WIDE R4, R15.reuse, 0x8, R10 ;  /* 0x000000080f047825 */ /* 0x041fe200078e020a */
[----:B------:R-:W-:-:S05]  /*0bf0*/  IADD3 R15, PT, PT, R15, 0x1, RZ ;  /* 0x000000010f0f7810 */ /* 0x000fca0007ffe0ff */
[----:B------:R2:W-:Y:S01]  /*0c00*/  STG.E.64 desc[UR14][R4.64], R8 ;  /* 0x0000000804007986 */ /* 0x0005e2000c101b0e */
[----:B------:R-:W-:Y:S05]  /*0c10*/  BRA.U UP0, `(.L_x_10) ;  /* 0xfffffffd00d47547 */ /* 0x000fea000b83ffff */
[----:B------:R-:W-:Y:S05]  /*0c20*/  EXIT ;  /* 0x000000000000794d */ /* 0x000fea0003800000 */
.L_x_11:
        /* <DEDUP_REMOVED lines=13> */
.L_x_22:


//--------------------- .text._Z10operationAPdS_ii --------------------------
	.section	.text._Z10operationAPdS_ii,"ax",@progbits
	.align	128
        .global         _Z10operationAPdS_ii
        .type           _Z10operationAPdS_ii,@function
        .size           _Z10operationAPdS_ii,(.L_x_20 - _Z10operationAPdS_ii)
        .other          _Z10operationAPdS_ii,@"STO_CUDA_ENTRY STV_DEFAULT"
_Z10operationAPdS_ii:
.text._Z10operationAPdS_ii:
[----:B------:R-:W-:Y:S08]  /*0000*/  LDC R1, c[0x0][0x37c] ;  /* 0x0000df00ff017b82 */ /* 0x000ff00000000800 */
[----:B------:R-:W0:Y:S01]  /*0010*/  LDC.64 R8, c[0x0][0x390] ;  /* 0x0000e400ff087b82 */ /* 0x000e220000000a00 */
[----:B------:R-:W1:Y:S07]  /*0020*/  LDCU.64 UR4, c[0x0][0x358] ;  /* 0x00006b00ff0477ac */ /* 0x000e6e0008000a00 */
[----:B------:R-:W2:Y:S01]  /*0030*/  LDC.64 R6, c[0x0][0x380] ;  /* 0x0000e000ff067b82 */ /* 0x000ea20000000a00 */
[----:B0-----:R-:W-:-:S04]  /*0040*/  IMAD R3, R9, R8, R8 ;  /* 0x0000000809037224 */ /* 0x001fc800078e0208 */
[----:B------:R-:W-:-:S04]  /*0050*/  IMAD.IADD R3, R3, 0x1, R8 ;  /* 0x0000000103037824 */ /* 0x000fc800078e0208 */
[----:B--2---:R-:W-:Y:S01]  /*0060*/  IMAD.WIDE R4, R3, 0x8, R6 ;  /* 0x0000000803047825 */ /* 0x004fe200078e0206 */
[----:B------:R-:W0:Y:S05]  /*0070*/  S2R R0, SR_TID.X ;  /* 0x0000000000007919 */ /* 0x000e2a0000002100 */
[----:B-1----:R-:W2:Y:S01]  /*0080*/  LDG.E.64 R4, desc[UR4][R4.64] ;  /* 0x0000000404047981 */ /* 0x002ea2000c1e1b00 */
[----:B0-----:R-:W-:-:S05]  /*0090*/  LOP3.LUT R0, RZ, R0, RZ, 0x33, !PT ;  /* 0x00000000ff007212 */ /* 0x001fca00078e33ff */
[----:B------:R-:W-:-:S04]  /*00a0*/  IMAD.IADD R0, R0, 0x1, R9 ;  /* 0x0000000100007824 */ /* 0x000fc800078e0209 */
[----:B------:R-:W-:-:S04]  /*00b0*/  IMAD R3, R0, R9, R0 ;  /* 0x0000000900037224 */ /* 0x000fc800078e0200 */
[----:B------:R-:W-:-:S04]  /*00c0*/  IMAD.IADD R3, R3, 0x1, R8 ;  /* 0x0000000103037824 */ /* 0x000fc800078e0208 */
[----:B------:R-:W-:-:S06]  /*00d0*/  IMAD.WIDE R6, R3, 0x8, R6 ;  /* 0x0000000803067825 */ /* 0x000fcc00078e0206 */
[----:B------:R-:W3:Y:S01]  /*00e0*/  LDG.E.64 R6, desc[UR4][R6.64] ;  /* 0x0000000406067981 */ /* 0x000ee2000c1e1b00 */
[----:B------:R-:W-:Y:S01]  /*00f0*/  IMAD.MOV.U32 R2, RZ, RZ, 0x1 ;  /* 0x00000001ff027424 */ /* 0x000fe200078e00ff */
[----:B------:R-:W-:Y:S01]  /*0100*/  BSSY.RECONVERGENT B0, `(.L_x_12) ;  /* 0x0000010000007945 */ /* 0x000fe20003800200 */
[----:B--2---:R-:W0:Y:S04]  /*0110*/  MUFU.RCP64H R3, R5 ;  /* 0x0000000500037308 */ /* 0x004e280000001800 */
[----:B0-----:R-:W-:-:S08]  /*0120*/  DFMA R8, -R4, R2, 1 ;  /* 0x3ff000000408742b */ /* 0x001fd00000000102 */
[----:B------:R-:W-:-:S08]  /*0130*/  DFMA R8, R8, R8, R8 ;  /* 0x000000080808722b */ /* 0x000fd00000000008 */
[----:B------:R-:W-:-:S08]  /*0140*/  DFMA R8, R2, R8, R2 ;  /* 0x000000080208722b */ /* 0x000fd00000000002 */
[----:B------:R-:W-:-:S08]  /*0150*/  DFMA R2, -R4, R8, 1 ;  /* 0x3ff000000402742b */ /* 0x000fd00000000108 */
[----:B------:R-:W-:Y:S01]  /*0160*/  DFMA R2, R8, R2, R8 ;  /* 0x000000020802722b */ /* 0x000fe20000000008 */
[----:B---3--:R-:W-:-:S07]  /*0170*/  FSETP.GEU.AND P1, PT, |R7|, 6.5827683646048100446e-37, PT ;  /* 0x036000000700780b */ /* 0x008fce0003f2e200 */
[----:B------:R-:W-:-:S08]  /*0180*/  DMUL R8, R6, R2 ;  /* 0x0000000206087228 */ /* 0x000fd00000000000 */
[----:B------:R-:W-:-:S08]  /*0190*/  DFMA R10, -R4, R8, R6 ;  /* 0x00000008040a722b */ /* 0x000fd00000000106 */
[----:B------:R-:W-:-:S10]  /*01a0*/  DFMA R2, R2, R10, R8 ;  /* 0x0000000a0202722b */ /* 0x000fd40000000008 */
[----:B------:R-:W-:-:S05]  /*01b0*/  FFMA R8, RZ, R5, R3 ;  /* 0x00000005ff087223 */ /* 0x000fca0000000003 */
[----:B------:R-:W-:-:S13]  /*01c0*/  FSETP.GT.AND P0, PT, |R8|, 1.469367938527859385e-39, PT ;  /* 0x001000000800780b */ /* 0x000fda0003f04200 */
[----:B------:R-:W-:Y:S05]  /*01d0*/  @P0 BRA P1, `(.L_x_13) ;  /* 0x0000000000080947 */ /* 0x000fea0000800000 */
[----:B------:R-:W-:-:S07]  /*01e0*/  MOV R10, 0x200 ;  /* 0x00000200000a7802 */ /* 0x000fce0000000f00 */
[----:B------:R-:W-:Y:S05]  /*01f0*/  CALL.REL.NOINC `($__internal_0_$__cuda_sm20_div_rn_f64_full) ;  /* 0x0000000000147944 */ /* 0x000fea0003c00000 */
.L_x_13:
[----:B------:R-:W-:Y:S05]  /*0200*/  BSYNC.RECONVERGENT B0 ;  /* 0x0000000000007941 */ /* 0x000fea0003800200 */
.L_x_12:
[----:B------:R-:W0:Y:S02]  /*0210*/  LDC.64 R4, c[0x0][0x388] ;  /* 0x0000e200ff047b82 */ /* 0x000e240000000a00 */
[----:B0-----:R-:W-:-:S05]  /*0220*/  IMAD.WIDE R4, R0, 0x8, R4 ;  /* 0x0000000800047825 */ /* 0x001fca00078e0204 */
[----:B------:R-:W-:Y:S01]  /*0230*/  STG.E.64 desc[UR4][R4.64], R2 ;  /* 0x0000000204007986 */ /* 0x000fe2000c101b04 */
[----:B------:R-:W-:Y:S05]  /*0240*/  EXIT ;  /* 0x000000000000794d */ /* 0x000fea0003800000 */
        .weak           $__internal_0_$__cuda_sm20_div_rn_f64_full
        .type           $__internal_0_$__cuda_sm20_div_rn_f64_full,@function
        .size           $__internal_0_$__cuda_sm20_div_rn_f64_full,(.L_x_20 - $__internal_0_$__cuda_sm20_div_rn_f64_full)
$__internal_0_$__cuda_sm20_div_rn_f64_full:
[C---:B------:R-:W-:Y:S01]  /*0250*/  FSETP.GEU.AND P0, PT, |R5|.reuse, 1.469367938527859385e-39, PT ;  /* 0x001000000500780b */ /* 0x040fe20003f0e200 */
[----:B------:R-:W-:Y:S01]  /*0260*/  IMAD.MOV.U32 R16, RZ, RZ, 0x1 ;  /* 0x00000001ff107424 */ /* 0x000fe200078e00ff */
[----:B------:R-:W-:Y:S01]  /*0270*/  LOP3.LUT R2, R5, 0x800fffff, RZ, 0xc0, !PT ;  /* 0x800fffff05027812 */ /* 0x000fe200078ec0ff */
[----:B------:R-:W-:Y:S01]  /*0280*/  BSSY.RECONVERGENT B1, `(.L_x_14) ;  /* 0x0000055000017945 */ /* 0x000fe20003800200 */
[C---:B------:R-:W-:Y:S02]  /*0290*/  FSETP.GEU.AND P2, PT, |R7|.reuse, 1.469367938527859385e-39, PT ;  /* 0x001000000700780b */ /* 0x040fe40003f4e200 */
[----:B------:R-:W-:Y:S01]  /*02a0*/  LOP3.LUT R3, R2, 0x3ff00000, RZ, 0xfc, !PT ;  /* 0x3ff0000002037812 */ /* 0x000fe200078efcff */
[----:B------:R-:W-:Y:S01]  /*02b0*/  IMAD.MOV.U32 R2, RZ, RZ, R4 ;  /* 0x000000ffff027224 */ /* 0x000fe200078e0004 */
[----:B------:R-:W-:Y:S02]  /*02c0*/  LOP3.LUT R11, R7, 0x7ff00000, RZ, 0xc0, !PT ;  /* 0x7ff00000070b7812 */ /* 0x000fe400078ec0ff */
[----:B------:R-:W-:-:S03]  /*02d0*/  LOP3.LUT R14, R5, 0x7ff00000, RZ, 0xc0, !PT ;  /* 0x7ff00000050e7812 */ /* 0x000fc600078ec0ff */
[----:B------:R-:W-:Y:S01]  /*02e0*/  @!P0 DMUL R2, R4, 8.98846567431157953865e+307 ;  /* 0x7fe0000004028828 */ /* 0x000fe20000000000 */
[----:B------:R-:W-:-:S03]  /*02f0*/  ISETP.GE.U32.AND P1, PT, R11, R14, PT ;  /* 0x0000000e0b00720c */ /* 0x000fc60003f26070 */
[----:B------:R-:W-:Y:S01]  /*0300*/  @!P2 LOP3.LUT R12, R5, 0x7ff00000, RZ, 0xc0, !PT ;  /* 0x7ff00000050ca812 */ /* 0x000fe200078ec0ff */
[----:B------:R-:W-:Y:S01]  /*0310*/  @!P2 IMAD.MOV.U32 R18, RZ, RZ, RZ ;  /* 0x000000ffff12a224 */ /* 0x000fe200078e00ff */
[----:B------:R-:W0:Y:S02]  /*0320*/  MUFU.RCP64H R17, R3 ;  /* 0x0000000300117308 */ /* 0x000e240000001800 */
[----:B------:R-:W-:Y:S01]  /*0330*/  @!P2 ISETP.GE.U32.AND P3, PT, R11, R12, PT ;  /* 0x0000000c0b00a20c */ /* 0x000fe20003f66070 */
[----:B------:R-:W-:-:S05]  /*0340*/  IMAD.MOV.U32 R12, RZ, RZ, 0x1ca00000 ;  /* 0x1ca00000ff0c7424 */ /* 0x000fca00078e00ff */
[----:B------:R-:W-:-:S04]  /*0350*/  @!P2 SEL R13, R12, 0x63400000, !P3 ;  /* 0x634000000c0da807 */ /* 0x000fc80005800000 */
[----:B------:R-:W-:-:S04]  /*0360*/  @!P2 LOP3.LUT R13, R13, 0x80000000, R7, 0xf8, !PT ;  /* 0x800000000d0da812 */ /* 0x000fc800078ef807 */
[----:B------:R-:W-:Y:S01]  /*0370*/  @!P2 LOP3.LUT R19, R13, 0x100000, RZ, 0xfc, !PT ;  /* 0x001000000d13a812 */ /* 0x000fe200078efcff */
[----:B0-----:R-:W-:-:S08]  /*0380*/  DFMA R8, R16, -R2, 1 ;  /* 0x3ff000001008742b */ /* 0x001fd00000000802 */
[----:B------:R-:W-:-:S08]  /*0390*/  DFMA R8, R8, R8, R8 ;  /* 0x000000080808722b */ /* 0x000fd00000000008 */
[----:B------:R-:W-:Y:S01]  /*03a0*/  DFMA R16, R16, R8, R16 ;  /* 0x000000081010722b */ /* 0x000fe20000000010 */
[----:B------:R-:W-:Y:S01]  /*03b0*/  SEL R9, R12, 0x63400000, !P1 ;  /* 0x634000000c097807 */ /* 0x000fe20004800000 */
[----:B------:R-:W-:-:S03]  /*03c0*/  IMAD.MOV.U32 R8, RZ, RZ, R6 ;  /* 0x000000ffff087224 */ /* 0x000fc600078e0006 */
[----:B------:R-:W-:-:S03]  /*03d0*/  LOP3.LUT R9, R9, 0x800fffff, R7, 0xf8, !PT ;  /* 0x800fffff09097812 */ /* 0x000fc600078ef807 */
[----:B------:R-:W-:-:S03]  /*03e0*/  DFMA R20, R16, -R2, 1 ;  /* 0x3ff000001014742b */ /* 0x000fc60000000802 */
[----:B------:R-:W-:-:S05]  /*03f0*/  @!P2 DFMA R8, R8, 2, -R18 ;  /* 0x400000000808a82b */ /* 0x000fca0000000812 */
[----:B------:R-:W-:Y:S01]  /*0400*/  DFMA R16, R16, R20, R16 ;  /* 0x000000141010722b */ /* 0x000fe20000000010 */
[----:B------:R-:W-:Y:S02]  /*0410*/  IMAD.MOV.U32 R21, RZ, RZ, R11 ;  /* 0x000000ffff157224 */ /* 0x000fe400078e000b */
[----:B------:R-:W-:Y:S01]  /*0420*/  IMAD.MOV.U32 R20, RZ, RZ, R14 ;  /* 0x000000ffff147224 */ /* 0x000fe200078e000e */
[----:B------:R-:W-:Y:S02]  /*0430*/  @!P0 LOP3.LUT R20, R3, 0x7ff00000, RZ, 0xc0, !PT ;  /* 0x7ff0000003148812 */ /* 0x000fe400078ec0ff */
[----:B------:R-:W-:Y:S02]  /*0440*/  @!P2 LOP3.LUT R21, R9, 0x7ff00000, RZ, 0xc0, !PT ;  /* 0x7ff000000915a812 */ /* 0x000fe400078ec0ff */
[----:B------:R-:W-:Y:S01]  /*0450*/  DMUL R18, R16, R8 ;  /* 0x0000000810127228 */ /* 0x000fe20000000000 */
[----:B------:R-:W-:Y:S02]  /*0460*/  VIADD R22, R20, 0xffffffff ;  /* 0xffffffff14167836 */ /* 0x000fe40000000000 */
[----:B------:R-:W-:-:S05]  /*0470*/  VIADD R13, R21, 0xffffffff ;  /* 0xffffffff150d7836 */ /* 0x000fca0000000000 */
[----:B------:R-:W-:Y:S01]  /*0480*/  DFMA R14, R18, -R2, R8 ;  /* 0x80000002120e722b */ /* 0x000fe20000000008 */
[----:B------:R-:W-:-:S04]  /*0490*/  ISETP.GT.U32.AND P0, PT, R13, 0x7feffffe, PT ;  /* 0x7feffffe0d00780c */ /* 0x000fc80003f04070 */
[----:B------:R-:W-:-:S03]  /*04a0*/  ISETP.GT.U32.OR P0, PT, R22, 0x7feffffe, P0 ;  /* 0x7feffffe1600780c */ /* 0x000fc60000704470 */
[----:B------:R-:W-:-:S10]  /*04b0*/  DFMA R14, R16, R14, R18 ;  /* 0x0000000e100e722b */ /* 0x000fd40000000012 */
[----:B------:R-:W-:Y:S05]  /*04c0*/  @P0 BRA `(.L_x_15) ;  /* 0x00000000006c0947 */ /* 0x000fea0003800000 */
[----:B------:R-:W-:-:S04]  /*04d0*/  LOP3.LUT R16, R5, 0x7ff00000, RZ, 0xc0, !PT ;  /* 0x7ff0000005107812 */ /* 0x000fc800078ec0ff */
[CC--:B------:R-:W-:Y:S02]  /*04e0*/  VIADDMNMX R6, R11.reuse, -R16.reuse, 0xb9600000, !PT ;  /* 0xb96000000b067446 */ /* 0x0c0fe40007800910 */
[----:B------:R-:W-:Y:S02]  /*04f0*/  ISETP.GE.U32.AND P0, PT, R11, R16, PT ;  /* 0x000000100b00720c */ /* 0x000fe40003f06070 */
[----:B------:R-:W-:Y:S02]  /*0500*/  VIMNMX R6, PT, PT, R6, 0x46a00000, PT ;  /* 0x46a0000006067848 */ /* 0x000fe40003fe0100 */
[----:B------:R-:W-:-:S05]  /*0510*/  SEL R11, R12, 0x63400000, !P0 ;  /* 0x634000000c0b7807 */ /* 0x000fca0004000000 */
[----:B------:R-:W-:Y:S02]  /*0520*/  IMAD.IADD R11, R6, 0x1, -R11 ;  /* 0x00000001060b7824 */ /* 0x000fe400078e0a0b */
[----:B------:R-:W-:Y:S02]  /*0530*/  IMAD.MOV.U32 R6, RZ, RZ, RZ ;  /* 0x000000ffff067224 */ /* 0x000fe400078e00ff */
[----:B------:R-:W-:-:S06]  /*0540*/  VIADD R7, R11, 0x7fe00000 ;  /* 0x7fe000000b077836 */ /* 0x000fcc0000000000 */
[----:B------:R-:W-:-:S10]  /*0550*/  DMUL R12, R14, R6 ;  /* 0x000000060e0c7228 */ /* 0x000fd40000000000 */
[----:B------:R-:W-:-:S13]  /*0560*/  FSETP.GTU.AND P0, PT, |R13|, 1.469367938527859385e-39, PT ;  /* 0x001000000d00780b */ /* 0x000fda0003f0c200 */
[----:B------:R-:W-:Y:S05]  /*0570*/  @P0 BRA `(.L_x_16) ;  /* 0x0000000000940947 */ /* 0x000fea0003800000 */
[----:B------:R-:W-:Y:S01]  /*0580*/  DFMA R2, R14, -R2, R8 ;  /* 0x800000020e02722b */ /* 0x000fe20000000008 */
[----:B------:R-:W-:-:S09]  /*0590*/  IMAD.MOV.U32 R6, RZ, RZ, RZ ;  /* 0x000000ffff067224 */ /* 0x000fd200078e00ff */
[C---:B------:R-:W-:Y:S02]  /*05a0*/  FSETP.NEU.AND P0, PT, R3.reuse, RZ, PT ;  /* 0x000000ff0300720b */ /* 0x040fe40003f0d000 */
[----:B------:R-:W-:-:S04]  /*05b0*/  LOP3.LUT R5, R3, 0x80000000, R5, 0x48, !PT ;  /* 0x8000000003057812 */ /* 0x000fc800078e4805 */
[----:B------:R-:W-:-:S07]  /*05c0*/  LOP3.LUT R7, R5, R7, RZ, 0xfc, !PT ;  /* 0x0000000705077212 */ /* 0x000fce00078efcff */
[----:B------:R-:W-:Y:S05]  /*05d0*/  @!P0 BRA `(.L_x_16) ;  /* 0x00000000007c8947 */ /* 0x000fea0003800000 */
[----:B------:R-:W-:Y:S01]  /*05e0*/  IMAD.MOV R3, RZ, RZ, -R11 ;  /* 0x000000ffff037224 */ /* 0x000fe200078e0a0b */
[----:B------:R-:W-:Y:S01]  /*05f0*/  DMUL.RP R6, R14, R6 ;  /* 0x000000060e067228 */ /* 0x000fe20000008000 */
[----:B------:R-:W-:Y:S01]  /*0600*/  IMAD.MOV.U32 R2, RZ, RZ, RZ ;  /* 0x000000ffff027224 */ /* 0x000fe200078e00ff */
[----:B------:R-:W-:-:S05]  /*0610*/  IADD3 R11, PT, PT, -R11, -0x43300000, RZ ;  /* 0xbcd000000b0b7810 */ /* 0x000fca0007ffe1ff */
[----:B------:R-:W-:-:S03]  /*0620*/  DFMA R2, R12, -R2, R14 ;  /* 0x800000020c02722b */ /* 0x000fc6000000000e */
[----:B------:R-:W-:-:S07]  /*0630*/  LOP3.LUT R5, R7, R5, RZ, 0x3c, !PT ;  /* 0x0000000507057212 */ /* 0x000fce00078e3cff */
[----:B------:R-:W-:-:S04]  /*0640*/  FSETP.NEU.AND P0, PT, |R3|, R11, PT ;  /* 0x0000000b0300720b */ /* 0x000fc80003f0d200 */
[----:B------:R-:W-:Y:S02]  /*0650*/  FSEL R12, R6, R12, !P0 ;  /* 0x0000000c060c7208 */ /* 0x000fe40004000000 */
[----:B------:R-:W-:Y:S01]  /*0660*/  FSEL R13, R5, R13, !P0 ;  /* 0x0000000d050d7208 */ /* 0x000fe20004000000 */
[----:B------:R-:W-:Y:S06]  /*0670*/  BRA `(.L_x_16) ;  /* 0x0000000000547947 */ /* 0x000fec0003800000 */
.L_x_15:
[----:B------:R-:W-:-:S14]  /*0680*/  DSETP.NAN.AND P0, PT, R6, R6, PT ;  /* 0x000000060600722a */ /* 0x000fdc0003f08000 */
[----:B------:R-:W-:Y:S05]  /*0690*/  @P0 BRA `(.L_x_17) ;  /* 0x0000000000440947 */ /* 0x000fea0003800000 */
[----:B------:R-:W-:-:S14]  /*06a0*/  DSETP.NAN.AND P0, PT, R4, R4, PT ;  /* 0x000000040400722a */ /* 0x000fdc0003f08000 */
[----:B------:R-:W-:Y:S05]  /*06b0*/  @P0 BRA `(.L_x_18) ;  /* 0x0000000000300947 */ /* 0x000fea0003800000 */
[----:B------:R-:W-:Y:S01]  /*06c0*/  ISETP.NE.AND P0, PT, R21, R20, PT ;  /* 0x000000141500720c */ /* 0x000fe20003f05270 */
[----:B------:R-:W-:Y:S02]  /*06d0*/  IMAD.MOV.U32 R12, RZ, RZ, 0x0 ;  /* 0x00000000ff0c7424 */ /* 0x000fe400078e00ff */
[----:B------:R-:W-:-:S10]  /*06e0*/  IMAD.MOV.U32 R13, RZ, RZ, -0x80000 ;  /* 0xfff80000ff0d7424 */ /* 0x000fd400078e00ff */
[----:B------:R-:W-:Y:S05]  /*06f0*/  @!P0 BRA `(.L_x_16) ;  /* 0x0000000000348947 */ /* 0x000fea0003800000 */
[----:B------:R-:W-:Y:S02]  /*0700*/  ISETP.NE.AND P0, PT, R21, 0x7ff00000, PT ;  /* 0x7ff000001500780c */ /* 0x000fe40003f05270 */
[----:B------:R-:W-:Y:S02]  /*0710*/  LOP3.LUT R13, R7, 0x80000000, R5, 0x48, !PT ;  /* 0x80000000070d7812 */ /* 0x000fe400078e4805 */
[----:B------:R-:W-:-:S13]  /*0720*/  ISETP.EQ.OR P0, PT, R20, RZ, !P0 ;  /* 0x000000ff1400720c */ /* 0x000fda0004702670 */
[----:B------:R-:W-:Y:S01]  /*0730*/  @P0 LOP3.LUT R2, R13, 0x7ff00000, RZ, 0xfc, !PT ;  /* 0x7ff000000d020812 */ /* 0x000fe200078efcff */
[----:B------:R-:W-:Y:S02]  /*0740*/  @!P0 IMAD.MOV.U32 R12, RZ, RZ, RZ ;  /* 0x000000ffff0c8224 */ /* 0x000fe400078e00ff */
[----:B------:R-:W-:Y:S02]  /*0750*/  @P0 IMAD.MOV.U32 R12, RZ, RZ, RZ ;  /* 0x000000ffff0c0224 */ /* 0x000fe400078e00ff */
[----:B------:R-:W-:Y:S01]  /*0760*/  @P0 IMAD.MOV.U32 R13, RZ, RZ, R2 ;  /* 0x000000ffff0d0224 */ /* 0x000fe200078e0002 */
[----:B------:R-:W-:Y:S06]  /*0770*/  BRA `(.L_x_16) ;  /* 0x0000000000147947 */ /* 0x000fec0003800000 */
.L_x_18:
[----:B------:R-:W-:Y:S01]  /*0780*/  LOP3.LUT R13, R5, 0x80000, RZ, 0xfc, !PT ;  /* 0x00080000050d7812 */ /* 0x000fe200078efcff */
[----:B------:R-:W-:Y:S01]  /*0790*/  IMAD.MOV.U32 R12, RZ, RZ, R4 ;  /* 0x000000ffff0c7224 */ /* 0x000fe200078e0004 */
[----:B------:R-:W-:Y:S06]  /*07a0*/  BRA `(.L_x_16) ;  /* 0x0000000000087947 */ /* 0x000fec0003800000 */
.L_x_17:
[----:B------:R-:W-:Y:S01]  /*07b0*/  LOP3.LUT R13, R7, 0x80000, RZ, 0xfc, !PT ;  /* 0x00080000070d7812 */ /* 0x000fe200078efcff */
[----:B------:R-:W-:-:S07]  /*07c0*/  IMAD.MOV.U32 R12, RZ, RZ, R6 ;  /* 0x000000ffff0c7224 */ /* 0x000fce00078e0006 */
.L_x_16:
[----:B------:R-:W-:Y:S05]  /*07d0*/  BSYNC.RECONVERGENT B1 ;  /* 0x0000000000017941 */ /* 0x000fea0003800200 */
.L_x_14:
[----:B------:R-:W-:Y:S02]  /*07e0*/  IMAD.MOV.U32 R11, RZ, RZ, 0x0 ;  /* 0x00000000ff0b7424 */ /* 0x000fe400078e00ff */
[----:B------:R-:W-:Y:S02]  /*07f0*/  IMAD.MOV.U32 R2, RZ, RZ, R12 ;  /* 0x000000ffff027224 */ /* 0x000fe400078e000c */
[----:B------:R-:W-:Y:S01]  /*0800*/  IMAD.MOV.U32 R3, RZ, RZ, R13 ;  /* 0x000000ffff037224 */ /* 0x000fe200078e000d */
[----:B------:R-:W-:Y:S06]  /*0810*/  RET.REL.NODEC R10 `(_Z10operationAPdS_ii) ;  /* 0xfffffff40af87950 */ /* 0x000fec0003c3ffff */
.L_x_19:
        /* <DEDUP_REMOVED lines=14> */
.L_x_20:


//--------------------- .nv.shared.reserved.0     --------------------------
	.section	.nv.shared.reserved.0,"aw",@nobits
	.weak		__nv_reservedSMEM_offset_0_alias
	.size		__nv_reservedSMEM_offset_0_alias, 0, 64
	.other		__nv_reservedSMEM_offset_0_alias,@"STO_CUDA_RESERVED_SHARED STV_DEFAULT"
__nv_reservedSMEM_offset_0_alias:
	.zero		0
	.zero		64


//--------------------- .nv.constant0._Z10operationCPdS_ii --------------------------
	.section	.nv.constant0._Z10operationCPdS_ii,"a",@progbits
	.sectionflags	@""
	.align	4
.nv.constant0._Z10operationCPdS_ii:
	.zero		920


//--------------------- .nv.constant0._Z10operationBPdS_S_ii --------------------------
	.section	.nv.constant0._Z10operationBPdS_S_ii,"a",@progbits
	.sectionflags	@""
	.align	4
.nv.constant0._Z10operationBPdS_S_ii:
	.zero		928


//--------------------- .nv.constant0._Z10operationAPdS_ii --------------------------
	.section	.nv.constant0._Z10operationAPdS_ii,"a",@progbits
	.sectionflags	@""
	.align	4
.nv.constant0._Z10operationAPdS_ii:
	.zero		920


//--------------------- SYMBOLS --------------------------

	.type		.nv.reservedSmem.offset0,@object
	.size		.nv.reservedSmem.offset0,0x4
